	.target	sm_100a

	.elftype	@"ET_EXEC"


//--------------------- .note.nv.tkinfo           --------------------------
	.section	.note.nv.tkinfo,"",@"SHT_NOTE"
	.sectionflags	@"SHF_NOTE_NV_TKINFO"
	.tkinfo
        /*0018*/ 	.word	0x00000081
        /*0030*/ 	.string	""
        /*0030*/ 	.string	"ptxas-blackwell"
        /*0030*/ 	.string	"Cuda compilation tools, release 12.9, V12.9.86"
        /*0030*/ 	.string	"Build cuda_12.9.r12.9/compiler.36037853_0"
        /*0030*/ 	.string	"-v  -suppress-debug-info  -lineinfo  -arch sm_100a "



//--------------------- .note.nv.cuver            --------------------------
	.section	.note.nv.cuver,"",@"SHT_NOTE"
	.sectionflags	@"SHF_NOTE_NV_CUVER"
        /*0018*/ 	.short	0x0001
        /*001a*/ 	.short	0x0064
        /*001c*/ 	.short	0x0001
        /*001e*/ 	.short	0x0000
        /*0020*/ 	.short	0x0001
        /*0022*/ 	.short	0x0000


//--------------------- .nv.info                  --------------------------
	.section	.nv.info,"",@"SHT_CUDA_INFO"
	.align	4


	//----- nvinfo : EIATTR_REGCOUNT
	.align		4
        /*0000*/ 	.byte	0x04, 0x2f
        /*0002*/ 	.short	(.L_4 - .L_3)
	.align		4
.L_3:
        /*0004*/ 	.word	index@(matmul_kernel)
        /*0008*/ 	.word	0x000000f4


	//----- nvinfo : EIATTR_FRAME_SIZE
	.align		4
.L_4:
        /*000c*/ 	.byte	0x04, 0x11
        /*000e*/ 	.short	(.L_6 - .L_5)
	.align		4
.L_5:
        /*0010*/ 	.word	index@($__internal_2_$__cuda_sm10x_tcgen05_guardrail_trap_unallocated_columns_being_dealloced)
        /*0014*/ 	.word	0x00000000


	//----- nvinfo : EIATTR_FRAME_SIZE
	.align		4
.L_6:
        /*0018*/ 	.byte	0x04, 0x11
        /*001a*/ 	.short	(.L_8 - .L_7)
	.align		4
.L_7:
        /*001c*/ 	.word	index@($__internal_1_$__cuda_sm10x_tcgen05_guardrail_trap_phase_invalid_during_alloc)
        /*0020*/ 	.word	0x00000000


	//----- nvinfo : EIATTR_FRAME_SIZE
	.align		4
.L_8:
        /*0024*/ 	.byte	0x04, 0x11
        /*0026*/ 	.short	(.L_10 - .L_9)
	.align		4
.L_9:
        /*0028*/ 	.word	index@($__internal_0_$__cuda_sm10x_tcgen05_guardrail_trap_col_being_dealloced_not_returned_by_alloc)
        /*002c*/ 	.word	0x00000000


	//----- nvinfo : EIATTR_FRAME_SIZE
	.align		4
.L_10:
        /*0030*/ 	.byte	0x04, 0x11
        /*0032*/ 	.short	(.L_12 - .L_11)
	.align		4
.L_11:
        /*0034*/ 	.word	index@(matmul_kernel)
        /*0038*/ 	.word	0x00000000


	//----- nvinfo : EIATTR_MIN_STACK_SIZE
	.align		4
.L_12:
        /*003c*/ 	.byte	0x04, 0x12
        /*003e*/ 	.short	(.L_14 - .L_13)
	.align		4
.L_13:
        /*0040*/ 	.word	index@(matmul_kernel)
        /*0044*/ 	.word	0x00000000
.L_14:


//--------------------- .nv.info.matmul_kernel    --------------------------
	.section	.nv.info.matmul_kernel,"",@"SHT_CUDA_INFO"
	.sectionflags	@""
	.align	4


	//----- nvinfo : EIATTR_CUDA_API_VERSION
	.align		4
        /*0000*/ 	.byte	0x04, 0x37
        /*0002*/ 	.short	(.L_16 - .L_15)
.L_15:
        /*0004*/ 	.word	0x00000081


	//----- nvinfo : EIATTR_KPARAM_INFO
	.align		4
.L_16:
        /*0008*/ 	.byte	0x04, 0x17
        /*000a*/ 	.short	(.L_18 - .L_17)
.L_17:
        /*000c*/ 	.word	0x00000000
        /*0010*/ 	.short	0x000d
        /*0012*/ 	.short	0x0048
        /*0014*/ 	.byte	0x00, 0xf4, 0x21, 0x00


	//----- nvinfo : EIATTR_KPARAM_INFO
	.align		4
.L_18:
        /*0018*/ 	.byte	0x04, 0x17
        /*001a*/ 	.short	(.L_20 - .L_19)
.L_19:
        /*001c*/ 	.word	0x00000000
        /*0020*/ 	.short	0x000c
        /*0022*/ 	.short	0x0040
        /*0024*/ 	.byte	0x00, 0xf4, 0x21, 0x00


	//----- nvinfo : EIATTR_KPARAM_INFO
	.align		4
.L_20:
        /*0028*/ 	.byte	0x04, 0x17
        /*002a*/ 	.short	(.L_22 - .L_21)
.L_21:
        /*002c*/ 	.word	0x00000000
        /*0030*/ 	.short	0x000b
        /*0032*/ 	.short	0x0038
        /*0034*/ 	.byte	0x00, 0xf0, 0x11, 0x00


	//----- nvinfo : EIATTR_KPARAM_INFO
	.align		4
.L_22:
        /*0038*/ 	.byte	0x04, 0x17
        /*003a*/ 	.short	(.L_24 - .L_23)
.L_23:
        /*003c*/ 	.word	0x00000000
        /*0040*/ 	.short	0x000a
        /*0042*/ 	.short	0x0034
        /*0044*/ 	.byte	0x00, 0xf0, 0x11, 0x00


	//----- nvinfo : EIATTR_KPARAM_INFO
	.align		4
.L_24:
        /*0048*/ 	.byte	0x04, 0x17
        /*004a*/ 	.short	(.L_26 - .L_25)
.L_25:
        /*004c*/ 	.word	0x00000000
        /*0050*/ 	.short	0x0009
        /*0052*/ 	.short	0x0030
        /*0054*/ 	.byte	0x00, 0xf0, 0x11, 0x00


	//----- nvinfo : EIATTR_KPARAM_INFO
	.align		4
.L_26:
        /*0058*/ 	.byte	0x04, 0x17
        /*005a*/ 	.short	(.L_28 - .L_27)
.L_27:
        /*005c*/ 	.word	0x00000000
        /*0060*/ 	.short	0x0008
        /*0062*/ 	.short	0x002c
        /*0064*/ 	.byte	0x00, 0xf0, 0x11, 0x00


	//----- nvinfo : EIATTR_KPARAM_INFO
	.align		4
.L_28:
        /*0068*/ 	.byte	0x04, 0x17
        /*006a*/ 	.short	(.L_30 - .L_29)
.L_29:
        /*006c*/ 	.word	0x00000000
        /*0070*/ 	.short	0x0007
        /*0072*/ 	.short	0x0028
        /*0074*/ 	.byte	0x00, 0xf0, 0x11, 0x00


	//----- nvinfo : EIATTR_KPARAM_INFO
	.align		4
.L_30:
        /*0078*/ 	.byte	0x04, 0x17
        /*007a*/ 	.short	(.L_32 - .L_31)
.L_31:
        /*007c*/ 	.word	0x00000000
        /*0080*/ 	.short	0x0006
        /*0082*/ 	.short	0x0024
        /*0084*/ 	.byte	0x00, 0xf0, 0x11, 0x00


	//----- nvinfo : EIATTR_KPARAM_INFO
	.align		4
.L_32:
        /*0088*/ 	.byte	0x04, 0x17
        /*008a*/ 	.short	(.L_34 - .L_33)
.L_33:
        /*008c*/ 	.word	0x00000000
        /*0090*/ 	.short	0x0005
        /*0092*/ 	.short	0x0020
        /*0094*/ 	.byte	0x00, 0xf0, 0x11, 0x00


	//----- nvinfo : EIATTR_KPARAM_INFO
	.align		4
.L_34:
        /*0098*/ 	.byte	0x04, 0x17
        /*009a*/ 	.short	(.L_36 - .L_35)
.L_35:
        /*009c*/ 	.word	0x00000000
        /*00a0*/ 	.short	0x0004
        /*00a2*/ 	.short	0x001c
        /*00a4*/ 	.byte	0x00, 0xf0, 0x11, 0x00


	//----- nvinfo : EIATTR_KPARAM_INFO
	.align		4
.L_36:
        /*00a8*/ 	.byte	0x04, 0x17
        /*00aa*/ 	.short	(.L_38 - .L_37)
.L_37:
        /*00ac*/ 	.word	0x00000000
        /*00b0*/ 	.short	0x0003
        /*00b2*/ 	.short	0x0018
        /*00b4*/ 	.byte	0x00, 0xf0, 0x11, 0x00


	//----- nvinfo : EIATTR_KPARAM_INFO
	.align		4
.L_38:
        /*00b8*/ 	.byte	0x04, 0x17
        /*00ba*/ 	.short	(.L_40 - .L_39)
.L_39:
        /*00bc*/ 	.word	0x00000000
        /*00c0*/ 	.short	0x0002
        /*00c2*/ 	.short	0x0010
        /*00c4*/ 	.byte	0x00, 0xf4, 0x21, 0x00


	//----- nvinfo : EIATTR_KPARAM_INFO
	.align		4
.L_40:
        /*00c8*/ 	.byte	0x04, 0x17
        /*00ca*/ 	.short	(.L_42 - .L_41)
.L_41:
        /*00cc*/ 	.word	0x00000000
        /*00d0*/ 	.short	0x0001
        /*00d2*/ 	.short	0x0008
        /*00d4*/ 	.byte	0x00, 0xf4, 0x21, 0x00


	//----- nvinfo : EIATTR_KPARAM_INFO
	.align		4
.L_42:
        /*00d8*/ 	.byte	0x04, 0x17
        /*00da*/ 	.short	(.L_44 - .L_43)
.L_43:
        /*00dc*/ 	.word	0x00000000
        /*00e0*/ 	.short	0x0000
        /*00e2*/ 	.short	0x0000
        /*00e4*/ 	.byte	0x00, 0xf4, 0x21, 0x00


	//----- nvinfo : EIATTR_EXPLICIT_CLUSTER
	.align		4
.L_44:
        /*00e8*/ 	.byte	0x01, 0x3e
	.zero		2


	//----- nvinfo : EIATTR_CTA_PER_CLUSTER
	.align		4
        /*00ec*/ 	.byte	0x04, 0x3d
        /*00ee*/ 	.short	(.L_46 - .L_45)
.L_45:
        /*00f0*/ 	.word	0x00000004
        /*00f4*/ 	.word	0x00000001
        /*00f8*/ 	.word	0x00000001


	//----- nvinfo : EIATTR_AT_ENTRY_FRAGMENTS
	.align		4
.L_46:
        /*00fc*/ 	.byte	0x04, 0x4f
        /*00fe*/ 	.short	(.L_48 - .L_47)


	//   ....[0]....
.L_47:
        /*0100*/ 	.word	0x00000004


	//----- nvinfo : EIATTR_RESERVED_SMEM_USED
	.align		4
.L_48:
        /*0104*/ 	.byte	0x01, 0x41
	.zero		2


	//----- nvinfo : EIATTR_SPARSE_MMA_MASK
	.align		4
        /*0108*/ 	.byte	0x03, 0x50
        /*010a*/ 	.short	0x0000


	//----- nvinfo : EIATTR_TCGEN05_1CTA_USED
	.align		4
        /*010c*/ 	.byte	0x01, 0x51
	.zero		2


	//----- nvinfo : EIATTR_MAXREG_COUNT
	.align		4
        /*0110*/ 	.byte	0x03, 0x1b
        /*0112*/ 	.short	0x00ff


	//----- nvinfo : EIATTR_NUM_BARRIERS
	.align		4
        /*0114*/ 	.byte	0x02, 0x4c
        /*0116*/ 	.byte	0x01
	.zero		1


	//----- nvinfo : EIATTR_INT_WARP_WIDE_INSTR_OFFSETS
	.align		4
        /*0118*/ 	.byte	0x04, 0x31
        /*011a*/ 	.short	(.L_50 - .L_49)


	//   ....[0]....
.L_49:
        /*011c*/ 	.word	0x00003080


	//   ....[1]....
        /*0120*/ 	.word	0x000030b0


	//   ....[2]....
        /*0124*/ 	.word	0x000031d0


	//   ....[3]....
        /*0128*/ 	.word	0x0000daa0


	//   ....[4]....
        /*012c*/ 	.word	0x0000daf0


	//----- nvinfo : EIATTR_COOP_GROUP_MASK_REGIDS
	.align		4
.L_50:
        /*0130*/ 	.byte	0x04, 0x29
        /*0132*/ 	.short	(.L_52 - .L_51)


	//   ....[0]....
.L_51:
        /*0134*/ 	.word	0xffffffff


	//   ....[1]....
        /*0138*/ 	.word	0xffffffff


	//   ....[2]....
        /*013c*/ 	.word	0xffffffff


	//   ....[3]....
        /*0140*/ 	.word	0xffffffff


	//----- nvinfo : EIATTR_COOP_GROUP_INSTR_OFFSETS
	.align		4
.L_52:
        /*0144*/ 	.byte	0x04, 0x28
        /*0146*/ 	.short	(.L_54 - .L_53)


	//   ....[0]....
.L_53:
        /*0148*/ 	.word	0x00000060


	//   ....[1]....
        /*014c*/ 	.word	0x00000320


	//   ....[2]....
        /*0150*/ 	.word	0x0000d930


	//   ....[3]....
        /*0154*/ 	.word	0x0000dba0


	//----- nvinfo : EIATTR_VRC_CTA_INIT_COUNT
	.align		4
.L_54:
        /*0158*/ 	.byte	0x02, 0x4a
        /*015a*/ 	.byte	0x80
	.zero		1


	//----- nvinfo : EIATTR_MBARRIER_INSTR_OFFSETS
	.align		4
        /*015c*/ 	.byte	0x04, 0x39
        /*015e*/ 	.short	(.L_56 - .L_55)


	//   ....[0]....
.L_55:
        /*0160*/ 	.word	0x000032c0
        /*0164*/ 	.word	0x000000ff
        /*0168*/ 	.word	0x00000000
        /*016c*/ 	.short	0x0100
        /*016e*/ 	.byte	0x0e
	.zero		1


	//   ....[1]....
        /*0170*/ 	.word	0x00003380
        /*0174*/ 	.word	0x000000ff
        /*0178*/ 	.word	0x00014008
        /*017c*/ 	.short	0x0100
        /*017e*/ 	.byte	0x0a
	.zero		1


	//   ....[2]....
        /*0180*/ 	.word	0x00008780
        /*0184*/ 	.word	0x000000ff
        /*0188*/ 	.word	0x00000000
        /*018c*/ 	.short	0x010a
        /*018e*/ 	.byte	0x0e
	.zero		1


	//   ....[3]....
        /*0190*/ 	.word	0x0000a290
        /*0194*/ 	.word	0x000000ff
        /*0198*/ 	.word	0x00000000
        /*019c*/ 	.short	0x010a
        /*019e*/ 	.byte	0x0e
	.zero		1


	//   ....[4]....
        /*01a0*/ 	.word	0x0000a490
        /*01a4*/ 	.word	0x000000ff
        /*01a8*/ 	.word	0x00014000
        /*01ac*/ 	.short	0x0108
        /*01ae*/ 	.byte	0x0a
	.zero		1


	//   ....[5]....
        /*01b0*/ 	.word	0x0000a600
        /*01b4*/ 	.word	0x000000ff
        /*01b8*/ 	.word	0x00014008
        /*01bc*/ 	.short	0x0108
        /*01be*/ 	.byte	0x0a
	.zero		1


	//   ....[6]....
        /*01c0*/ 	.word	0x0000dbc0
        /*01c4*/ 	.word	0x000000ff
        /*01c8*/ 	.word	0x00000000
        /*01cc*/ 	.short	0x010a
        /*01ce*/ 	.byte	0x0e
	.zero		1


	//   ....[7]....
        /*01d0*/ 	.word	0x0000dbf0
        /*01d4*/ 	.word	0x000000ff
        /*01d8*/ 	.word	0x00000000
        /*01dc*/ 	.short	0x010a
        /*01de*/ 	.byte	0x0e
	.zero		1


	//----- nvinfo : EIATTR_NUM_MBARRIERS
	.align		4
.L_56:
        /*01e0*/ 	.byte	0x03, 0x38
        /*01e2*/ 	.short	0x0002


	//----- nvinfo : EIATTR_EXIT_INSTR_OFFSETS
	.align		4
        /*01e4*/ 	.byte	0x04, 0x1c
        /*01e6*/ 	.short	(.L_58 - .L_57)


	//   ....[0]....
.L_57:
        /*01e8*/ 	.word	0x0000dbb0


	//----- nvinfo : EIATTR_REQNTID
	.align		4
.L_58:
        /*01ec*/ 	.byte	0x04, 0x10
        /*01ee*/ 	.short	(.L_60 - .L_59)
.L_59:
        /*01f0*/ 	.word	0x00000080
        /*01f4*/ 	.word	0x00000001
        /*01f8*/ 	.word	0x00000001


	//----- nvinfo : EIATTR_CRS_STACK_SIZE
	.align		4
.L_60:
        /*01fc*/ 	.byte	0x04, 0x1e
        /*01fe*/ 	.short	(.L_62 - .L_61)
.L_61:
        /*0200*/ 	.word	0x00000000


	//----- nvinfo : EIATTR_CBANK_PARAM_SIZE
	.align		4
.L_62:
        /*0204*/ 	.byte	0x03, 0x19
        /*0206*/ 	.short	0x0050


	//----- nvinfo : EIATTR_PARAM_CBANK
	.align		4
        /*0208*/ 	.byte	0x04, 0x0a
        /*020a*/ 	.short	(.L_64 - .L_63)
	.align		4
.L_63:
        /*020c*/ 	.word	index@(.nv.constant0.matmul_kernel)
        /*0210*/ 	.short	0x0380
        /*0212*/ 	.short	0x0050


	//----- nvinfo : EIATTR_SW_WAR
	.align		4
.L_64:
        /*0214*/ 	.byte	0x04, 0x36
        /*0216*/ 	.short	(.L_66 - .L_65)
.L_65:
        /*0218*/ 	.word	0x00000008
.L_66:


//--------------------- .nv.compat                --------------------------
	.section	.nv.compat,"",@"SHT_CUDA_COMPAT_INFO"
	.align	4
        /*0000*/ 	.byte	0x02, 0x02, 0x02, 0x00, 0x02, 0x05, 0x05, 0x00, 0x02, 0x03, 0x00, 0x00, 0x02, 0x06, 0x01, 0x00


//--------------------- .nv.callgraph             --------------------------
	.section	.nv.callgraph,"",@"SHT_CUDA_CALLGRAPH"
	.align	4
	.sectionentsize	8
	.align		4
        /*0000*/ 	.word	0x00000000
	.align		4
        /*0004*/ 	.word	0xffffffff
	.align		4
        /*0008*/ 	.word	0x00000000
	.align		4
        /*000c*/ 	.word	0xfffffffe
	.align		4
        /*0010*/ 	.word	0x00000000
	.align		4
        /*0014*/ 	.word	0xfffffffd
	.align		4
        /*0018*/ 	.word	0x00000000
	.align		4
        /*001c*/ 	.word	0xfffffffc


//--------------------- .text.matmul_kernel       --------------------------
	.section	.text.matmul_kernel,"ax",@progbits
	.align	128
        .global         matmul_kernel
        .type           matmul_kernel,@function
        .size           matmul_kernel,(.L_x_21 - matmul_kernel)
        .other          matmul_kernel,@"STO_CUDA_ENTRY STV_DEFAULT"
matmul_kernel:
.text.matmul_kernel:
[----:B------:R-:W1:Y:S01]  /*0000*/  LDC R1, c[0x0][0x37c] ;  /* 0x0000df00ff017b82 */ /* 0x000e620000000800 */
[----:B------:R-:W2:Y:S02]  /*0010*/  S2R R36, SR_TID.X ;  /* 0x0000000000247919 */ /* 0x000ea40000002100 */
[----:B--2---:R-:W-:-:S13]  /*0020*/  ISETP.GE.U32.AND P0, PT, R36, 0x20, PT ;  /* 0x000000202400780c */ /* 0x004fda0003f06070 */
[----:B------:R-:W-:Y:S02]  /*0030*/  VOTEU.ANY UP0, P0 ;  /* 0x0000000000ff7886 */ /* 0x000fe40000000100 */
[----:B-1----:R-:W-:Y:S05]  /*0040*/  BRA.U UP0, `(.L_x_0) ;  /* 0x0000000100b87547 */ /* 0x002fea000b800000 */
[----:B------:R-:W1:Y:S01]  /*0050*/  S2UR UR6, SR_CgaCtaId ;  /* 0x00000000000679c3 */ /* 0x000e620000008800 */
[----:B------:R-:W-:Y:S01]  /*0060*/  NOP ;  /* 0x0000000000007918 */ /* 0x000fe20000000000 */
[----:B------:R-:W-:Y:S02]  /*0070*/  UMOV UR4, 0x40 ;  /* 0x0000004000047882 */ /* 0x000fe40000000000 */
[----:B-1----:R-:W-:-:S09]  /*0080*/  ULEA UR4, UR6, UR4, 0x18 ;  /* 0x0000000406047291 */ /* 0x002fd2000f8ec0ff */
[----:B------:R-:W1:Y:S01]  /*0090*/  LDS.U8 R0, [UR4] ;  /* 0x00000004ff007984 */ /* 0x000e620008000000 */
[----:B------:R-:W-:Y:S02]  /*00a0*/  UMOV UR4, 0x400 ;  /* 0x0000040000047882 */ /* 0x000fe40000000000 */
[----:B------:R-:W-:Y:S01]  /*00b0*/  ULEA UR4, UR6, UR4, 0x18 ;  /* 0x0000000406047291 */ /* 0x000fe2000f8ec0ff */
[----:B-1----:R-:W-:-:S13]  /*00c0*/  ISETP.NE.AND P0, PT, R0, RZ, PT ;  /* 0x000000ff0000720c */ /* 0x002fda0003f05270 */
[----:B------:R-:W-:Y:S05]  /*00d0*/  @P0 BRA `(.L_x_1) ;  /* 0x00000000007c0947 */ /* 0x000fea0003800000 */
[----:B------:R-:W-:-:S13]  /*00e0*/  ELECT P0, URZ, PT ;  /* 0x0000000000ff782f */ /* 0x000fda0003800000 */
[----:B------:R-:W-:Y:S05]  /*00f0*/  @!P0 BRA `(.L_x_2) ;  /* 0x0000000000848947 */ /* 0x000fea0003800000 */
[----:B------:R-:W-:Y:S01]  /*0100*/  UMOV UR5, 0x8 ;  /* 0x0000000800057882 */ /* 0x000fe20000000000 */
[----:B------:R-:W-:Y:S02]  /*0110*/  IMAD.MOV.U32 R4, RZ, RZ, 0x1 ;  /* 0x00000001ff047424 */ /* 0x000fe400078e00ff */
[----:B------:R-:W-:Y:S02]  /*0120*/  IMAD.MOV.U32 R5, RZ, RZ, 0xff ;  /* 0x000000ffff057424 */ /* 0x000fe400078e00ff */
[----:B------:R-:W-:Y:S04]  /*0130*/  DEPBAR.LE SB1, 0x36 ;  /* 0x00009d800000791a */ /* 0x000fe80000000000 */
[----:B------:R-:W1:Y:S02]  /*0140*/  UTCATOMSWS.FIND_AND_SET.ALIGN UP1, UR5, UR5 ;  /* 0x00000005000575e3 */ /* 0x000e640008020800 */
[----:B-1----:R-:W-:-:S04]  /*0150*/  PLOP3.LUT P0, PT, PT, PT, UP1, 0x80, 0x8 ;  /* 0x000000000008781c */ /* 0x002fc80003f0f018 */
[----:B------:R-:W-:-:S04]  /*0160*/  SEL R0, RZ, 0xffffffff, !P0 ;  /* 0xffffffffff007807 */ /* 0x000fc80004000000 */
[----:B------:R-:W-:Y:S01]  /*0170*/  ISETP.NE.AND P0, PT, R0, RZ, PT ;  /* 0x000000ff0000720c */ /* 0x000fe20003f05270 */
[----:B------:R-:W-:-:S12]  /*0180*/  IMAD.U32 R0, RZ, RZ, UR5 ;  /* 0x00000005ff007e24 */ /* 0x000fd8000f8e00ff */
[----:B------:R-:W-:Y:S05]  /*0190*/  @P0 BRA `(.L_x_3) ;  /* 0x0000000000240947 */ /* 0x000fea0003800000 */
.L_x_4:
[----:B------:R-:W-:Y:S05]  /*01a0*/  NANOSLEEP 0x64 ;  /* 0x000000640000795d */ /* 0x000fea0003800000 */
[----:B------:R-:W-:-:S05]  /*01b0*/  UMOV UR5, 0x8 ;  /* 0x0000000800057882 */ /* 0x000fca0000000000 */
[----:B------:R-:W-:Y:S04]  /*01c0*/  DEPBAR.LE SB1, 0x36 ;  /* 0x00009d800000791a */ /* 0x000fe80000000000 */
[----:B------:R-:W1:Y:S02]  /*01d0*/  UTCATOMSWS.FIND_AND_SET.ALIGN UP1, UR5, UR5 ;  /* 0x00000005000575e3 */ /* 0x000e640008020800 */
[----:B-1----:R-:W-:-:S04]  /*01e0*/  PLOP3.LUT P0, PT, PT, PT, UP1, 0x80, 0x8 ;  /* 0x000000000008781c */ /* 0x002fc80003f0f018 */
[----:B------:R-:W-:-:S04]  /*01f0*/  SEL R0, RZ, 0xffffffff, !P0 ;  /* 0xffffffffff007807 */ /* 0x000fc80004000000 */
[----:B------:R-:W-:Y:S01]  /*0200*/  ISETP.NE.AND P0, PT, R0, RZ, PT ;  /* 0x000000ff0000720c */ /* 0x000fe20003f05270 */
[----:B------:R-:W-:-:S12]  /*0210*/  IMAD.U32 R0, RZ, RZ, UR5 ;  /* 0x00000005ff007e24 */ /* 0x000fd8000f8e00ff */
[----:B------:R-:W-:Y:S05]  /*0220*/  @!P0 BRA `(.L_x_4) ;  /* 0xfffffffc00dc8947 */ /* 0x000fea000383ffff */
.L_x_3:
[C---:B------:R-:W-:Y:S01]  /*0230*/  VIADD R3, R0.reuse, 0x10 ;  /* 0x0000001000037836 */ /* 0x040fe20000000000 */
[----:B------:R-:W-:Y:S01]  /*0240*/  UMOV UR5, 0x50 ;  /* 0x0000005000057882 */ /* 0x000fe20000000000 */
[----:B------:R-:W-:Y:S01]  /*0250*/  SHF.L.U32 R2, R5, R0, RZ ;  /* 0x0000000005027219 */ /* 0x000fe200000006ff */
[----:B------:R-:W-:Y:S01]  /*0260*/  ULEA UR5, UR6, UR5, 0x18 ;  /* 0x0000000506057291 */ /* 0x000fe2000f8ec0ff */
[----:B------:R-:W-:Y:S01]  /*0270*/  IMAD.SHL.U32 R0, R0, 0x20, RZ ;  /* 0x0000002000007824 */ /* 0x000fe200078e00ff */
[----:B------:R-:W-:-:S04]  /*0280*/  SHF.L.U32 R3, R4, R3, RZ ;  /* 0x0000000304037219 */ /* 0x000fc800000006ff */
[----:B------:R-:W-:-:S05]  /*0290*/  LOP3.LUT R2, R3, R2, RZ, 0xfc, !PT ;  /* 0x0000000203027212 */ /* 0x000fca00078efcff */
[----:B------:R1:W-:Y:S04]  /*02a0*/  ATOMS.OR RZ, [UR5], R2 ;  /* 0x00000002ffff798c */ /* 0x0003e8000b000005 */
[----:B------:R1:W-:Y:S01]  /*02b0*/  STS [UR4], R0 ;  /* 0x00000000ff007988 */ /* 0x0003e20008000804 */
[----:B------:R-:W-:Y:S05]  /*02c0*/  BRA `(.L_x_2) ;  /* 0x0000000000107947 */ /* 0x000fea0003800000 */
.L_x_1:
[----:B------:R-:W-:Y:S01]  /*02d0*/  IMAD.MOV.U32 R0, RZ, RZ, -0x1 ;  /* 0xffffffffff007424 */ /* 0x000fe200078e00ff */
[----:B------:R-:W-:-:S04]  /*02e0*/  MOV R2, 0x310 ;  /* 0x0000031000027802 */ /* 0x000fc80000000f00 */
[----:B------:R1:W-:Y:S03]  /*02f0*/  STS [UR4], R0 ;  /* 0x00000000ff007988 */ /* 0x0003e60008000804 */
[----:B-1----:R-:W-:Y:S05]  /*0300*/  CALL.REL.NOINC `($__internal_1_$__cuda_sm10x_tcgen05_guardrail_trap_phase_invalid_during_alloc) ;  /* 0x000000d800507944 */ /* 0x002fea0003c00000 */
.L_x_2:
[----:B------:R-:W-:Y:S05]  /*0310*/  WARPSYNC.ALL ;  /* 0x0000000000007948 */ /* 0x000fea0003800000 */
[----:B------:R-:W-:Y:S01]  /*0320*/  NOP ;  /* 0x0000000000007918 */ /* 0x000fe20000000000 */
.L_x_0:
[----:B------:R-:W2:Y:S08]  /*0330*/  LDC.64 R24, c[0x0][0x398] ;  /* 0x0000e600ff187b82 */ /* 0x000eb00000000a00 */
[----:B------:R-:W3:Y:S02]  /*0340*/  S2UR UR5, SR_CgaSize ;  /* 0x00000000000579c3 */ /* 0x000ee40000008a00 */
[----:B---3--:R-:W-:-:S12]  /*0350*/  UIMAD UR5, UR5, -0xa0, URZ ;  /* 0xffffff60050578a4 */ /* 0x008fd8000f8e02ff */
[----:B------:R-:W3:Y:S01]  /*0360*/  LDCU UR5, c[0x0][UR5+0x2b0] ;  /* 0x00005600050577ac */ /* 0x000ee20008000800 */
[----:B------:R-:W-:Y:S01]  /*0370*/  LOP3.LUT R39, R36, 0x7f, RZ, 0xc0, !PT ;  /* 0x0000007f24277812 */ /* 0x000fe200078ec0ff */
[----:B------:R-:W-:Y:S01]  /*0380*/  UMOV UR10, 0x400 ;  /* 0x00000400000a7882 */ /* 0x000fe20000000000 */
[----:B------:R-:W4:Y:S03]  /*0390*/  LDCU UR9, c[0x0][0x3a4] ;  /* 0x00007480ff0977ac */ /* 0x000f260008000800 */
[----:B------:R-:W-:Y:S01]  /*03a0*/  IMAD.SHL.U32 R38, R39, 0x4, RZ ;  /* 0x0000000427267824 */ /* 0x000fe200078e00ff */
[----:B------:R-:W5:Y:S01]  /*03b0*/  S2UR UR4, SR_CTAID.X ;  /* 0x00000000000479c3 */ /* 0x000f620000002500 */
[----:B------:R-:W1:Y:S01]  /*03c0*/  LDCU.64 UR18, c[0x0][0x3a8] ;  /* 0x00007500ff1277ac */ /* 0x000e620008000a00 */
[----:B------:R-:W3:Y:S06]  /*03d0*/  LDCU.64 UR16, c[0x0][0x358] ;  /* 0x00006b00ff1077ac */ /* 0x000eec0008000a00 */
[----:B------:R-:W4:Y:S01]  /*03e0*/  S2UR UR8, SR_CgaCtaId ;  /* 0x00000000000879c3 */ /* 0x000f220000008800 */
[----:B-12---:R-:W-:Y:S01]  /*03f0*/  VIADD R0, R25, 0x7f ;  /* 0x0000007f19007836 */ /* 0x006fe20000000000 */
[----:B------:R-:W-:-:S06]  /*0400*/  IABS R10, R24 ;  /* 0x00000018000a7213 */ /* 0x000fcc0000000000 */
[----:B------:R-:W1:Y:S01]  /*0410*/  LDC R171, c[0x0][0x3a0] ;  /* 0x0000e800ffab7b82 */ /* 0x000e620000000800 */
[----:B------:R-:W-:Y:S01]  /*0420*/  USHF.L.U32 UR61, UR18, 0x1, URZ ;  /* 0x00000001123d7899 */ /* 0x000fe200080006ff */
[----:B------:R-:W-:Y:S01]  /*0430*/  SHF.R.S32.HI R3, RZ, 0x1f, R0 ;  /* 0x0000001fff037819 */ /* 0x000fe20000011400 */
[----:B------:R-:W-:Y:S02]  /*0440*/  USHF.L.U32 UR59, UR18, 0x2, URZ ;  /* 0x00000002123b7899 */ /* 0x000fe400080006ff */
[----:B------:R-:W-:Y:S01]  /*0450*/  IMAD.U32 R83, RZ, RZ, UR18 ;  /* 0x00000012ff537e24 */ /* 0x000fe2000f8e00ff */
[----:B-----5:R-:W-:Y:S01]  /*0460*/  I2FP.F32.U32 R5, UR4 ;  /* 0x0000000400057c45 */ /* 0x020fe20008201000 */
[----:B------:R-:W-:Y:S01]  /*0470*/  UIMAD UR60, UR18, 0x3, URZ ;  /* 0x00000003123c78a4 */ /* 0x000fe2000f8e02ff */
[----:B------:R-:W-:Y:S01]  /*0480*/  LEA.HI R3, R3, R0, RZ, 0x7 ;  /* 0x0000000003037211 */ /* 0x000fe200078f38ff */
[----:B------:R-:W-:Y:S02]  /*0490*/  UIMAD UR51, UR18, 0xc, URZ ;  /* 0x0000000c123378a4 */ /* 0x000fe4000f8e02ff */
[----:B------:R-:W-:-:S02]  /*04a0*/  IMAD.U32 R119, RZ, RZ, UR18 ;  /* 0x00000012ff777e24 */ /* 0x000fc4000f8e00ff */
[----:B---3--:R-:W-:Y:S01]  /*04b0*/  FMUL R5, R5, UR5 ;  /* 0x0000000505057c20 */ /* 0x008fe20008400000 */
[----:B------:R-:W-:Y:S01]  /*04c0*/  SHF.R.S32.HI R3, RZ, 0x7, R3 ;  /* 0x00000007ff037819 */ /* 0x000fe20000011403 */
[----:B------:R-:W-:Y:S02]  /*04d0*/  UIMAD UR58, UR18, 0x5, URZ ;  /* 0x00000005123a78a4 */ /* 0x000fe4000f8e02ff */
[----:B------:R-:W-:Y:S01]  /*04e0*/  IMAD.U32 R123, RZ, RZ, UR18 ;  /* 0x00000012ff7b7e24 */ /* 0x000fe2000f8e00ff */
[----:B----4-:R-:W-:Y:S01]  /*04f0*/  ULEA UR10, UR8, UR10, 0x18 ;  /* 0x0000000a080a7291 */ /* 0x010fe2000f8ec0ff */
[----:B------:R-:W-:Y:S01]  /*0500*/  BAR.SYNC.DEFER_BLOCKING 0x0 ;  /* 0x0000000000007b1d */ /* 0x000fe20000010000 */
[----:B------:R-:W-:Y:S01]  /*0510*/  IMAD.SHL.U32 R4, R3, 0x8, RZ ;  /* 0x0000000803047824 */ /* 0x000fe200078e00ff */
[----:B------:R-:W-:Y:S01]  /*0520*/  USHF.L.U32 UR4, UR8, 0x7, URZ ;  /* 0x0000000708047899 */ /* 0x000fe200080006ff */
[----:B------:R-:W-:Y:S01]  /*0530*/  IMAD R119, R119, 0x24, RZ ;  /* 0x0000002477777824 */ /* 0x000fe200078e02ff */
[----:B------:R-:W-:Y:S01]  /*0540*/  UIMAD UR57, UR18, 0x6, URZ ;  /* 0x00000006123978a4 */ /* 0x000fe2000f8e02ff */
[----:B------:R-:W-:Y:S01]  /*0550*/  IMAD R123, R123, 0x28, RZ ;  /* 0x000000287b7b7824 */ /* 0x000fe200078e02ff */
[----:B------:R-:W-:Y:S01]  /*0560*/  IABS R7, R4 ;  /* 0x0000000400077213 */ /* 0x000fe20000000000 */
[----:B------:R-:W-:Y:S01]  /*0570*/  F2I.U32.TRUNC.NTZ R5, R5 ;  /* 0x0000000500057305 */ /* 0x000fe2000020f000 */
[----:B------:R-:W-:Y:S01]  /*0580*/  ULOP3.LUT UR4, UR4, 0x180, URZ, 0xc0, !UPT ;  /* 0x0000018004047892 */ /* 0x000fe2000f8ec0ff */
[----:B------:R-:W-:Y:S01]  /*0590*/  IMAD.U32 R89, RZ, RZ, UR18 ;  /* 0x00000012ff597e24 */ /* 0x000fe2000f8e00ff */
[----:B------:R-:W-:-:S02]  /*05a0*/  UIMAD UR43, UR18, 0x14, URZ ;  /* 0x00000014122b78a4 */ /* 0x000fc4000f8e02ff */
[----:B------:R-:W-:Y:S01]  /*05b0*/  IMAD.U32 R109, RZ, RZ, UR18 ;  /* 0x00000012ff6d7e24 */ /* 0x000fe2000f8e00ff */
[----:B------:R-:W-:Y:S01]  /*05c0*/  UIMAD UR39, UR18, 0x18, URZ ;  /* 0x00000018122778a4 */ /* 0x000fe2000f8e02ff */
[----:B------:R-:W-:Y:S01]  /*05d0*/  IMAD R89, R89, 0x2c, RZ ;  /* 0x0000002c59597824 */ /* 0x000fe200078e02ff */
[----:B------:R-:W-:Y:S01]  /*05e0*/  UIMAD UR56, UR18, 0x7, URZ ;  /* 0x00000007123878a4 */ /* 0x000fe2000f8e02ff */
[----:B------:R-:W2:Y:S01]  /*05f0*/  I2F.RP R0, R7 ;  /* 0x0000000700007306 */ /* 0x000ea20000209400 */
[----:B------:R-:W-:Y:S01]  /*0600*/  USHF.L.U32 UR55, UR18, 0x3, URZ ;  /* 0x0000000312377899 */ /* 0x000fe200080006ff */
[----:B------:R-:W-:Y:S01]  /*0610*/  IMAD R109, R109, 0x30, RZ ;  /* 0x000000306d6d7824 */ /* 0x000fe200078e02ff */
[----:B------:R-:W-:Y:S02]  /*0620*/  UIMAD UR35, UR18, 0x1c, URZ ;  /* 0x0000001c122378a4 */ /* 0x000fe4000f8e02ff */
[----:B------:R-:W-:Y:S01]  /*0630*/  IMAD.U32 R95, RZ, RZ, UR18 ;  /* 0x00000012ff5f7e24 */ /* 0x000fe2000f8e00ff */
[----:B------:R-:W-:-:S02]  /*0640*/  UIMAD UR54, UR18, 0x9, URZ ;  /* 0x00000009123678a4 */ /* 0x000fc4000f8e02ff */
[----:B------:R-:W-:Y:S01]  /*0650*/  IMAD.U32 R97, RZ, RZ, UR18 ;  /* 0x00000012ff617e24 */ /* 0x000fe2000f8e00ff */
[----:B------:R-:W-:Y:S01]  /*0660*/  UIMAD UR53, UR18, 0xa, URZ ;  /* 0x0000000a123578a4 */ /* 0x000fe2000f8e02ff */
[----:B------:R-:W-:Y:S01]  /*0670*/  IMAD R95, R95, 0x34, RZ ;  /* 0x000000345f5f7824 */ /* 0x000fe200078e02ff */
[----:B------:R-:W3:Y:S01]  /*0680*/  LDS R13, [UR10] ;  /* 0x0000000aff0d7984 */ /* 0x000ee20008000800 */
[----:B------:R-:W-:Y:S01]  /*0690*/  UIMAD UR52, UR18, 0xb, URZ ;  /* 0x0000000b123478a4 */ /* 0x000fe2000f8e02ff */
[----:B------:R-:W-:Y:S01]  /*06a0*/  IMAD R97, R97, 0x38, RZ ;  /* 0x0000003861617824 */ /* 0x000fe200078e02ff */
[----:B------:R-:W-:Y:S02]  /*06b0*/  UIMAD UR50, UR18, 0xd, URZ ;  /* 0x0000000d123278a4 */ /* 0x000fe4000f8e02ff */
[----:B------:R-:W-:Y:S01]  /*06c0*/  IMAD.U32 R101, RZ, RZ, UR18 ;  /* 0x00000012ff657e24 */ /* 0x000fe2000f8e00ff */
[----:B------:R-:W-:Y:S01]  /*06d0*/  UIMAD UR49, UR18, 0xe, URZ ;  /* 0x0000000e123178a4 */ /* 0x000fe2000f8e02ff */
[----:B--2---:R-:W2:Y:S01]  /*06e0*/  MUFU.RCP R0, R0 ;  /* 0x0000000000007308 */ /* 0x004ea20000001000 */
[----:B------:R-:W-:-:S02]  /*06f0*/  UIMAD UR48, UR18, 0xf, URZ ;  /* 0x0000000f123078a4 */ /* 0x000fc4000f8e02ff */
[----:B------:R-:W-:Y:S01]  /*0700*/  IMAD.U32 R99, RZ, RZ, UR18 ;  /* 0x00000012ff637e24 */ /* 0x000fe2000f8e00ff */
[----:B------:R-:W-:Y:S01]  /*0710*/  USHF.L.U32 UR47, UR18, 0x4, URZ ;  /* 0x00000004122f7899 */ /* 0x000fe200080006ff */
[----:B------:R-:W-:Y:S01]  /*0720*/  IMAD R101, R101, 0x3c, RZ ;  /* 0x0000003c65657824 */ /* 0x000fe200078e02ff */
[----:B------:R-:W-:Y:S02]  /*0730*/  UIMAD UR46, UR18, 0x11, URZ ;  /* 0x00000011122e78a4 */ /* 0x000fe4000f8e02ff */
[----:B------:R-:W-:Y:S01]  /*0740*/  IMAD.U32 R107, RZ, RZ, UR18 ;  /* 0x00000012ff6b7e24 */ /* 0x000fe2000f8e00ff */
[----:B------:R-:W-:Y:S02]  /*0750*/  UIMAD UR45, UR18, 0x12, URZ ;  /* 0x00000012122d78a4 */ /* 0x000fe4000f8e02ff */
[----:B------:R-:W-:Y:S01]  /*0760*/  IMAD.U32 R111, RZ, RZ, UR18 ;  /* 0x00000012ff6f7e24 */ /* 0x000fe2000f8e00ff */
[----:B------:R-:W-:Y:S01]  /*0770*/  UIMAD UR44, UR18, 0x13, URZ ;  /* 0x00000013122c78a4 */ /* 0x000fe2000f8e02ff */
[----:B------:R-:W-:Y:S01]  /*0780*/  IMAD R107, R107, 0x44, RZ ;  /* 0x000000446b6b7824 */ /* 0x000fe200078e02ff */
[----:B------:R-:W-:Y:S01]  /*0790*/  UIMAD UR42, UR18, 0x15, URZ ;  /* 0x00000015122a78a4 */ /* 0x000fe2000f8e02ff */
[----:B------:R-:W-:Y:S01]  /*07a0*/  IMAD R111, R111, 0x48, RZ ;  /* 0x000000486f6f7824 */ /* 0x000fe200078e02ff */
[----:B------:R-:W-:-:S02]  /*07b0*/  UIMAD UR41, UR18, 0x16, URZ ;  /* 0x00000016122978a4 */ /* 0x000fc4000f8e02ff */
[----:B------:R-:W-:Y:S01]  /*07c0*/  IMAD.U32 R85, RZ, RZ, UR18 ;  /* 0x00000012ff557e24 */ /* 0x000fe2000f8e00ff */
[----:B------:R-:W-:Y:S02]  /*07d0*/  UIMAD UR40, UR18, 0x17, URZ ;  /* 0x00000017122878a4 */ /* 0x000fe4000f8e02ff */
[----:B------:R-:W-:Y:S01]  /*07e0*/  IMAD.U32 R87, RZ, RZ, UR18 ;  /* 0x00000012ff577e24 */ /* 0x000fe2000f8e00ff */
[----:B------:R-:W-:Y:S01]  /*07f0*/  UIMAD UR38, UR18, 0x19, URZ ;  /* 0x00000019122678a4 */ /* 0x000fe2000f8e02ff */
[----:B--2---:R-:W-:Y:S01]  /*0800*/  VIADD R2, R0, 0xffffffe ;  /* 0x0ffffffe00027836 */ /* 0x004fe20000000000 */
[----:B------:R-:W-:Y:S01]  /*0810*/  IABS R0, R5 ;  /* 0x0000000500007213 */ /* 0x000fe20000000000 */
[----:B------:R-:W-:Y:S01]  /*0820*/  IMAD R85, R85, 0x4c, RZ ;  /* 0x0000004c55557824 */ /* 0x000fe200078e02ff */
[----:B------:R-:W-:Y:S01]  /*0830*/  UIMAD UR37, UR18, 0x1a, URZ ;  /* 0x0000001a122578a4 */ /* 0x000fe2000f8e02ff */
[----:B------:R2:W4:Y:S01]  /*0840*/  F2I.FTZ.U32.TRUNC.NTZ R3, R2 ;  /* 0x0000000200037305 */ /* 0x000522000021f000 */
[----:B------:R-:W-:Y:S01]  /*0850*/  IMAD R87, R87, 0x50, RZ ;  /* 0x0000005057577824 */ /* 0x000fe200078e02ff */
[----:B------:R-:W-:-:S02]  /*0860*/  UIMAD UR36, UR18, 0x1b, URZ ;  /* 0x0000001b122478a4 */ /* 0x000fc4000f8e02ff */
[----:B------:R-:W-:Y:S01]  /*0870*/  IMAD.U32 R93, RZ, RZ, UR18 ;  /* 0x00000012ff5d7e24 */ /* 0x000fe2000f8e00ff */
[----:B------:R-:W-:Y:S02]  /*0880*/  UIMAD UR34, UR18, 0x1d, URZ ;  /* 0x0000001d122278a4 */ /* 0x000fe4000f8e02ff */
[----:B------:R-:W-:Y:S01]  /*0890*/  IMAD.U32 R91, RZ, RZ, UR18 ;  /* 0x00000012ff5b7e24 */ /* 0x000fe2000f8e00ff */
[----:B------:R-:W-:Y:S01]  /*08a0*/  UIMAD UR33, UR18, 0x1e, URZ ;  /* 0x0000001e122178a4 */ /* 0x000fe2000f8e02ff */
[----:B------:R-:W-:Y:S01]  /*08b0*/  IMAD R93, R93, 0x54, RZ ;  /* 0x000000545d5d7824 */ /* 0x000fe200078e02ff */
[----:B------:R-:W-:Y:S01]  /*08c0*/  UIMAD UR32, UR18, 0x1f, URZ ;  /* 0x0000001f122078a4 */ /* 0x000fe2000f8e02ff */
[----:B--2---:R-:W-:Y:S01]  /*08d0*/  IMAD.MOV.U32 R2, RZ, RZ, RZ ;  /* 0x000000ffff027224 */ /* 0x004fe200078e00ff */
[----:B------:R-:W-:Y:S01]  /*08e0*/  USHF.L.U32 UR12, UR18, 0x5, URZ ;  /* 0x00000005120c7899 */ /* 0x000fe200080006ff */
[----:B------:R-:W-:Y:S01]  /*08f0*/  IMAD R91, R91, 0x58, RZ ;  /* 0x000000585b5b7824 */ /* 0x000fe200078e02ff */
[----:B---3--:R-:W-:Y:S01]  /*0900*/  R2UR UR15, R13 ;  /* 0x000000000d0f72ca */ /* 0x008fe200000e0000 */
[----:B------:R-:W-:Y:S01]  /*0910*/  IMAD.U32 R105, RZ, RZ, UR18 ;  /* 0x00000012ff697e24 */ /* 0x000fe2000f8e00ff */
[----:B------:R-:W-:Y:S01]  /*0920*/  UIADD3 UR14, UPT, UPT, UR10, 0x14000, URZ ;  /* 0x000140000a0e7890 */ /* 0x000fe2000fffe0ff */
[----:B----4-:R-:W-:-:S02]  /*0930*/  IMAD.MOV R6, RZ, RZ, -R3 ;  /* 0x000000ffff067224 */ /* 0x010fc400078e0a03 */
[----:B------:R-:W-:Y:S02]  /*0940*/  IMAD.U32 R103, RZ, RZ, UR18 ;  /* 0x00000012ff677e24 */ /* 0x000fe4000f8e00ff */
[----:B------:R-:W-:Y:S01]  /*0950*/  IMAD R9, R6, R7, RZ ;  /* 0x0000000706097224 */ /* 0x000fe200078e02ff */
[----:B------:R-:W-:Y:S01]  /*0960*/  IABS R6, R4 ;  /* 0x0000000400067213 */ /* 0x000fe20000000000 */
[----:B------:R-:W-:Y:S02]  /*0970*/  IMAD R105, R105, 0x5c, RZ ;  /* 0x0000005c69697824 */ /* 0x000fe400078e02ff */
[----:B------:R-:W-:-:S04]  /*0980*/  IMAD.HI.U32 R3, R3, R9, R2 ;  /* 0x0000000903037227 */ /* 0x000fc800078e0002 */
[----:B------:R-:W-:Y:S02]  /*0990*/  IMAD.MOV R2, RZ, RZ, -R6 ;  /* 0x000000ffff027224 */ /* 0x000fe400078e0a06 */
[----:B------:R-:W-:-:S04]  /*09a0*/  IMAD.HI.U32 R3, R3, R0, RZ ;  /* 0x0000000003037227 */ /* 0x000fc800078e00ff */
[----:B------:R-:W-:Y:S02]  /*09b0*/  IMAD R0, R3, R2, R0 ;  /* 0x0000000203007224 */ /* 0x000fe400078e0200 */
[----:B------:R-:W-:Y:S02]  /*09c0*/  IMAD R103, R103, 0x60, RZ ;  /* 0x0000006067677824 */ /* 0x000fe400078e02ff */
[----:B------:R-:W-:Y:S01]  /*09d0*/  IMAD.U32 R113, RZ, RZ, UR18 ;  /* 0x00000012ff717e24 */ /* 0x000fe2000f8e00ff */
[----:B------:R-:W-:Y:S01]  /*09e0*/  BAR.SYNC.DEFER_BLOCKING 0x0 ;  /* 0x0000000000007b1d */ /* 0x000fe20000010000 */
[----:B------:R-:W-:Y:S01]  /*09f0*/  ISETP.GT.U32.AND P1, PT, R7, R0, PT ;  /* 0x000000000700720c */ /* 0x000fe20003f24070 */
[----:B------:R-:W-:Y:S02]  /*0a00*/  IMAD.U32 R115, RZ, RZ, UR18 ;  /* 0x00000012ff737e24 */ /* 0x000fe4000f8e00ff */
[----:B------:R-:W-:Y:S02]  /*0a10*/  IMAD R113, R113, 0x64, RZ ;  /* 0x0000006471717824 */ /* 0x000fe400078e02ff */
[----:B------:R-:W-:-:S02]  /*0a20*/  IMAD R115, R115, 0x68, RZ ;  /* 0x0000006873737824 */ /* 0x000fc400078e02ff */
[----:B------:R-:W-:-:S04]  /*0a30*/  IMAD.U32 R117, RZ, RZ, UR18 ;  /* 0x00000012ff757e24 */ /* 0x000fc8000f8e00ff */
[----:B------:R-:W-:Y:S02]  /*0a40*/  IMAD R117, R117, 0x70, RZ ;  /* 0x0000007075757824 */ /* 0x000fe400078e02ff */
[----:B------:R-:W-:Y:S02]  /*0a50*/  @!P1 IMAD.IADD R0, R0, 0x1, -R7 ;  /* 0x0000000100009824 */ /* 0x000fe400078e0a07 */
[----:B------:R-:W-:Y:S01]  /*0a60*/  @!P1 VIADD R3, R3, 0x1 ;  /* 0x0000000103039836 */ /* 0x000fe20000000000 */
[----:B------:R-:W-:Y:S02]  /*0a70*/  ISETP.NE.AND P1, PT, R4, RZ, PT ;  /* 0x000000ff0400720c */ /* 0x000fe40003f25270 */
[----:B------:R-:W-:Y:S02]  /*0a80*/  ISETP.GE.U32.AND P0, PT, R0, R7, PT ;  /* 0x000000070000720c */ /* 0x000fe40003f06070 */
[----:B------:R-:W-:-:S04]  /*0a90*/  LOP3.LUT R0, R5, R4, RZ, 0x3c, !PT ;  /* 0x0000000405007212 */ /* 0x000fc800078e3cff */
[----:B------:R-:W-:Y:S01]  /*0aa0*/  ISETP.GE.AND P2, PT, R0, RZ, PT ;  /* 0x000000ff0000720c */ /* 0x000fe20003f46270 */
[----:B------:R-:W-:-:S06]  /*0ab0*/  VIADD R0, R24, 0x1ff ;  /* 0x000001ff18007836 */ /* 0x000fcc0000000000 */
[----:B------:R-:W-:-:S04]  /*0ac0*/  @P0 VIADD R3, R3, 0x1 ;  /* 0x0000000103030836 */ /* 0x000fc80000000000 */
[----:B------:R-:W-:Y:S01]  /*0ad0*/  IMAD.MOV.U32 R2, RZ, RZ, R3 ;  /* 0x000000ffff027224 */ /* 0x000fe200078e0003 */
[----:B------:R-:W-:-:S03]  /*0ae0*/  SHF.R.S32.HI R3, RZ, 0x1f, R0 ;  /* 0x0000001fff037819 */ /* 0x000fc60000011400 */
[----:B------:R-:W-:Y:S01]  /*0af0*/  @!P2 IMAD.MOV R2, RZ, RZ, -R2 ;  /* 0x000000ffff02a224 */ /* 0x000fe200078e0a02 */
[----:B------:R-:W-:Y:S02]  /*0b00*/  @!P1 LOP3.LUT R2, RZ, R4, RZ, 0x33, !PT ;  /* 0x00000004ff029212 */ /* 0x000fe400078e33ff */
[----:B------:R-:W-:-:S03]  /*0b10*/  LEA.HI R3, R3, R0, RZ, 0x9 ;  /* 0x0000000003037211 */ /* 0x000fc600078f48ff */
[----:B------:R-:W-:Y:S02]  /*0b20*/  IMAD.SHL.U32 R9, R2, 0x8, RZ ;  /* 0x0000000802097824 */ /* 0x000fe400078e00ff */
[----:B------:R-:W-:-:S03]  /*0b30*/  IMAD.MOV R2, RZ, RZ, -R2 ;  /* 0x000000ffff027224 */ /* 0x000fc600078e0a02 */
[----:B------:R-:W-:Y:S01]  /*0b40*/  LEA.HI.SX32 R3, R3, -R9, 0x17 ;  /* 0x8000000903037211 */ /* 0x000fe200078fbaff */
[----:B------:R-:W-:Y:S02]  /*0b50*/  IMAD R12, R4, R2, R5 ;  /* 0x00000002040c7224 */ /* 0x000fe400078e0205 */
[----:B------:R-:W-:Y:S01]  /*0b60*/  IMAD.MOV.U32 R2, RZ, RZ, RZ ;  /* 0x000000ffff027224 */ /* 0x000fe200078e00ff */
[----:B------:R-:W-:Y:S02]  /*0b70*/  VIMNMX R11, PT, PT, R3, 0x8, PT ;  /* 0x00000008030b7848 */ /* 0x000fe40003fe0100 */
[----:B------:R-:W-:Y:S02]  /*0b80*/  IABS R7, R12 ;  /* 0x0000000c00077213 */ /* 0x000fe40000000000 */
[-C--:B------:R-:W-:Y:S02]  /*0b90*/  IABS R8, R11.reuse ;  /* 0x0000000b00087213 */ /* 0x080fe40000000000 */
[----:B------:R-:W-:-:S02]  /*0ba0*/  IABS R4, R11 ;  /* 0x0000000b00047213 */ /* 0x000fc40000000000 */
[----:B------:R-:W2:Y:S08]  /*0bb0*/  I2F.RP R0, R8 ;  /* 0x0000000800007306 */ /* 0x000eb00000209400 */
[----:B--2---:R-:W2:Y:S02]  /*0bc0*/  MUFU.RCP R0, R0 ;  /* 0x0000000000007308 */ /* 0x004ea40000001000 */
[----:B--2---:R-:W-:-:S06]  /*0bd0*/  VIADD R3, R0, 0xffffffe ;  /* 0x0ffffffe00037836 */ /* 0x004fcc0000000000 */
[----:B------:R-:W2:Y:S02]  /*0be0*/  F2I.FTZ.U32.TRUNC.NTZ R3, R3 ;  /* 0x0000000300037305 */ /* 0x000ea4000021f000 */
[----:B--2---:R-:W-:-:S04]  /*0bf0*/  IMAD.MOV R6, RZ, RZ, -R3 ;  /* 0x000000ffff067224 */ /* 0x004fc800078e0a03 */
[----:B------:R-:W-:-:S04]  /*0c00*/  IMAD.MOV.U32 R5, RZ, RZ, R6 ;  /* 0x000000ffff057224 */ /* 0x000fc800078e0006 */
[----:B------:R-:W-:-:S04]  /*0c10*/  IMAD R5, R5, R8, RZ ;  /* 0x0000000805057224 */ /* 0x000fc800078e02ff */
[----:B------:R-:W-:-:S04]  /*0c20*/  IMAD.HI.U32 R2, R3, R5, R2 ;  /* 0x0000000503027227 */ /* 0x000fc800078e0002 */
[----:B------:R-:W-:Y:S02]  /*0c30*/  IMAD.MOV R3, RZ, RZ, -R4 ;  /* 0x000000ffff037224 */ /* 0x000fe400078e0a04 */
[----:B------:R-:W-:Y:S01]  /*0c40*/  IMAD.HI.U32 R0, R2, R7, RZ ;  /* 0x0000000702007227 */ /* 0x000fe200078e00ff */
[----:B------:R-:W2:Y:S01]  /*0c50*/  I2F.RP R4, R10 ;  /* 0x0000000a00047306 */ /* 0x000ea20000209400 */
[----:B------:R-:W-:Y:S02]  /*0c60*/  IABS R2, R25 ;  /* 0x0000001900027213 */ /* 0x000fe40000000000 */
[----:B------:R-:W-:-:S05]  /*0c70*/  IMAD R3, R0, R3, R7 ;  /* 0x0000000300037224 */ /* 0x000fca00078e0207 */
[----:B------:R-:W-:Y:S01]  /*0c80*/  ISETP.GT.U32.AND P1, PT, R8, R3, PT ;  /* 0x000000030800720c */ /* 0x000fe20003f24070 */
[----:B------:R-:W3:Y:S08]  /*0c90*/  I2F.RP R6, R2 ;  /* 0x0000000200067306 */ /* 0x000ef00000209400 */
[----:B--2---:R-:W2:Y:S04]  /*0ca0*/  MUFU.RCP R4, R4 ;  /* 0x0000000400047308 */ /* 0x004ea80000001000 */
[----:B------:R-:W-:-:S02]  /*0cb0*/  @!P1 IMAD.IADD R3, R3, 0x1, -R8 ;  /* 0x0000000103039824 */ /* 0x000fc400078e0a08 */
[----:B------:R-:W-:Y:S01]  /*0cc0*/  @!P1 VIADD R0, R0, 0x1 ;  /* 0x0000000100009836 */ /* 0x000fe20000000000 */
[----:B------:R-:W-:Y:S01]  /*0cd0*/  ISETP.NE.AND P1, PT, R11, RZ, PT ;  /* 0x000000ff0b00720c */ /* 0x000fe20003f25270 */
[----:B---3--:R-:W3:Y:S01]  /*0ce0*/  MUFU.RCP R6, R6 ;  /* 0x0000000600067308 */ /* 0x008ee20000001000 */
[----:B------:R-:W-:Y:S02]  /*0cf0*/  ISETP.GE.U32.AND P0, PT, R3, R8, PT ;  /* 0x000000080300720c */ /* 0x000fe40003f06070 */
[----:B------:R-:W-:-:S04]  /*0d00*/  LOP3.LUT R3, R12, R11, RZ, 0x3c, !PT ;  /* 0x0000000b0c037212 */ /* 0x000fc800078e3cff */
[----:B------:R-:W-:Y:S01]  /*0d10*/  ISETP.GE.AND P2, PT, R3, RZ, PT ;  /* 0x000000ff0300720c */ /* 0x000fe20003f46270 */
[----:B--2---:R-:W-:Y:S01]  /*0d20*/  VIADD R4, R4, 0xffffffe ;  /* 0x0ffffffe04047836 */ /* 0x004fe20000000000 */
[----:B------:R-:W-:-:S03]  /*0d30*/  SHF.R.U32.HI R3, RZ, 0x5, R36 ;  /* 0x00000005ff037819 */ /* 0x000fc60000011624 */
[----:B------:R2:W4:Y:S02]  /*0d40*/  F2I.FTZ.U32.TRUNC.NTZ R5, R4 ;  /* 0x0000000400057305 */ /* 0x000524000021f000 */
[----:B------:R-:W-:Y:S01]  /*0d50*/  @P0 VIADD R0, R0, 0x1 ;  /* 0x0000000100000836 */ /* 0x000fe20000000000 */
[----:B------:R-:W-:Y:S01]  /*0d60*/  R2UR UR20, R3 ;  /* 0x00000000031472ca */ /* 0x000fe200000e0000 */
[----:B---3--:R-:W-:Y:S01]  /*0d70*/  VIADD R6, R6, 0xffffffe ;  /* 0x0ffffffe06067836 */ /* 0x008fe20000000000 */
[----:B------:R-:W-:Y:S01]  /*0d80*/  SHF.R.U32.HI R3, RZ, 0x1, R36 ;  /* 0x00000001ff037819 */ /* 0x000fe20000011624 */
[----:B------:R-:W-:Y:S02]  /*0d90*/  IMAD.MOV.U32 R8, RZ, RZ, R0 ;  /* 0x000000ffff087224 */ /* 0x000fe400078e0000 */
[----:B------:R3:W5:Y:S01]  /*0da0*/  F2I.FTZ.U32.TRUNC.NTZ R7, R6 ;  /* 0x0000000600077305 */ /* 0x000762000021f000 */
[----:B--2---:R-:W-:Y:S01]  /*0db0*/  SHF.R.U32.HI R4, RZ, 0x5, R36 ;  /* 0x00000005ff047819 */ /* 0x004fe20000011624 */
[----:B------:R-:W-:Y:S01]  /*0dc0*/  @!P2 IMAD.MOV R8, RZ, RZ, -R8 ;  /* 0x000000ffff08a224 */ /* 0x000fe200078e0a08 */
[----:B------:R-:W-:-:S02]  /*0dd0*/  @!P1 LOP3.LUT R8, RZ, R11, RZ, 0x33, !PT ;  /* 0x0000000bff089212 */ /* 0x000fc400078e33ff */
[----:B------:R-:W-:Y:S02]  /*0de0*/  LOP3.LUT R38, R38, 0x30, R3, 0x78, !PT ;  /* 0x0000003026267812 */ /* 0x000fe400078e7803 */
[----:B------:R-:W-:Y:S01]  /*0df0*/  SGXT.U32 R3, R4, 0x2 ;  /* 0x000000020403781a */ /* 0x000fe20000000000 */
[----:B------:R-:W-:Y:S01]  /*0e00*/  IMAD.MOV R0, RZ, RZ, -R8 ;  /* 0x000000ffff007224 */ /* 0x000fe200078e0a08 */
[----:B------:R-:W-:Y:S01]  /*0e10*/  LOP3.LUT R36, R36, 0x1f, RZ, 0xc0, !PT ;  /* 0x0000001f24247812 */ /* 0x000fe200078ec0ff */
[----:B---3--:R-:W-:Y:S02]  /*0e20*/  IMAD.MOV.U32 R6, RZ, RZ, RZ ;  /* 0x000000ffff067224 */ /* 0x008fe400078e00ff */
[----:B------:R-:W-:Y:S02]  /*0e30*/  IMAD R0, R11, R0, R12 ;  /* 0x000000000b007224 */ /* 0x000fe400078e020c */
[----:B------:R-:W-:Y:S02]  /*0e40*/  IMAD R170, R36, UR19, RZ ;  /* 0x0000001324aa7c24 */ /* 0x000fe4000f8e02ff */
[----:B------:R-:W-:-:S02]  /*0e50*/  IMAD.IADD R0, R9, 0x1, R0 ;  /* 0x0000000109007824 */ /* 0x000fc400078e0200 */
[----:B----4-:R-:W-:Y:S02]  /*0e60*/  IMAD.MOV R9, RZ, RZ, -R5 ;  /* 0x000000ffff097224 */ /* 0x010fe400078e0a05 */
[----:B-----5:R-:W-:Y:S01]  /*0e70*/  IMAD.MOV R11, RZ, RZ, -R7 ;  /* 0x000000ffff0b7224 */ /* 0x020fe200078e0a07 */
[----:B------:R-:W-:Y:S01]  /*0e80*/  LEA R4, R0, UR4, 0x9 ;  /* 0x0000000400047c11 */ /* 0x000fe2000f8e48ff */
[----:B------:R-:W-:Y:S01]  /*0e90*/  IMAD.SHL.U32 R0, R8, 0x80, RZ ;  /* 0x0000008008007824 */ /* 0x000fe200078e00ff */
[----:B------:R-:W2:Y:S01]  /*0ea0*/  LDCU.128 UR4, c[0x0][0x380] ;  /* 0x00007000ff0477ac */ /* 0x000ea20008000c00 */
[----:B------:R-:W-:Y:S02]  /*0eb0*/  IMAD R9, R9, R10, RZ ;  /* 0x0000000a09097224 */ /* 0x000fe400078e02ff */
[----:B------:R-:W-:Y:S01]  /*0ec0*/  IMAD.IADD R37, R39, 0x1, R4 ;  /* 0x0000000127257824 */ /* 0x000fe200078e0204 */
[----:B------:R-:W-:Y:S01]  /*0ed0*/  LOP3.LUT R8, R0, R3, RZ, 0xfc, !PT ;  /* 0x0000000300087212 */ /* 0x000fe200078efcff */
[----:B------:R-:W-:-:S03]  /*0ee0*/  IMAD.MOV.U32 R4, RZ, RZ, RZ ;  /* 0x000000ffff047224 */ /* 0x000fc600078e00ff */
[----:B------:R-:W-:Y:S01]  /*0ef0*/  IABS R3, R37 ;  /* 0x0000002500037213 */ /* 0x000fe20000000000 */
[----:B------:R-:W-:Y:S01]  /*0f00*/  IMAD.HI.U32 R4, R5, R9, R4 ;  /* 0x0000000905047227 */ /* 0x000fe200078e0004 */
[C---:B------:R-:W-:Y:S02]  /*0f10*/  LOP3.LUT R12, R8.reuse, 0x4, RZ, 0xfc, !PT ;  /* 0x00000004080c7812 */ /* 0x040fe400078efcff */
[----:B------:R-:W-:Y:S01]  /*0f20*/  LOP3.LUT R14, R8, 0x8, RZ, 0xfc, !PT ;  /* 0x00000008080e7812 */ /* 0x000fe200078efcff */
[----:B------:R-:W-:Y:S01]  /*0f30*/  IMAD R5, R11, R2, RZ ;  /* 0x000000020b057224 */ /* 0x000fe200078e02ff */
[----:B------:R-:W-:Y:S01]  /*0f40*/  IABS R9, R12 ;  /* 0x0000000c00097213 */ /* 0x000fe20000000000 */
[----:B------:R-:W-:Y:S01]  /*0f50*/  IMAD.HI.U32 R4, R4, R3, RZ ;  /* 0x0000000304047227 */ /* 0x000fe200078e00ff */
[----:B------:R-:W-:Y:S02]  /*0f60*/  IABS R11, R14 ;  /* 0x0000000e000b7213 */ /* 0x000fe40000000000 */
[C---:B------:R-:W-:Y:S01]  /*0f70*/  LOP3.LUT R16, R8.reuse, 0xc, RZ, 0xfc, !PT ;  /* 0x0000000c08107812 */ /* 0x040fe200078efcff */
[----:B------:R-:W-:Y:S01]  /*0f80*/  IMAD.HI.U32 R6, R7, R5, R6 ;  /* 0x0000000507067227 */ /* 0x000fe200078e0006 */
[----:B------:R-:W-:-:S02]  /*0f90*/  LOP3.LUT R18, R8, 0x10, RZ, 0xfc, !PT ;  /* 0x0000001008127812 */ /* 0x000fc400078efcff */
[----:B------:R-:W-:Y:S01]  /*0fa0*/  IABS R13, R16 ;  /* 0x00000010000d7213 */ /* 0x000fe20000000000 */
[----:B------:R-:W-:Y:S01]  /*0fb0*/  IMAD.MOV R5, RZ, RZ, -R4 ;  /* 0x000000ffff057224 */ /* 0x000fe200078e0a04 */
[----:B------:R-:W-:Y:S01]  /*0fc0*/  IABS R15, R18 ;  /* 0x00000012000f7213 */ /* 0x000fe20000000000 */
[----:B------:R-:W-:Y:S01]  /*0fd0*/  IMAD.MOV.U32 R7, RZ, RZ, R9 ;  /* 0x000000ffff077224 */ /* 0x000fe200078e0009 */
[----:B------:R-:W-:Y:S01]  /*0fe0*/  ISETP.GE.AND P1, PT, R12, RZ, PT ;  /* 0x000000ff0c00720c */ /* 0x000fe20003f26270 */
[----:B------:R-:W-:Y:S01]  /*0ff0*/  IMAD R3, R10, R5, R3 ;  /* 0x000000050a037224 */ /* 0x000fe200078e0203 */
[----:B------:R-:W-:Y:S01]  /*1000*/  LOP3.LUT R12, R8, 0x14, RZ, 0xfc, !PT ;  /* 0x00000014080c7812 */ /* 0x000fe200078efcff */
[----:B------:R-:W-:Y:S01]  /*1010*/  IMAD.HI.U32 R4, R6, R7, RZ ;  /* 0x0000000706047227 */ /* 0x000fe200078e00ff */
[----:B------:R-:W-:Y:S02]  /*1020*/  ISETP.GE.AND P2, PT, R14, RZ, PT ;  /* 0x000000ff0e00720c */ /* 0x000fe40003f46270 */
[----:B------:R-:W-:Y:S01]  /*1030*/  ISETP.GT.U32.AND P0, PT, R10, R3, PT ;  /* 0x000000030a00720c */ /* 0x000fe20003f04070 */
[----:B------:R-:W-:Y:S01]  /*1040*/  IMAD.MOV R5, RZ, RZ, -R4 ;  /* 0x000000ffff057224 */ /* 0x000fe200078e0a04 */
[----:B------:R-:W-:Y:S01]  /*1050*/  LOP3.LUT R14, R8, 0x18, RZ, 0xfc, !PT ;  /* 0x00000018080e7812 */ /* 0x000fe200078efcff */
[----:B------:R-:W-:Y:S01]  /*1060*/  IMAD.HI.U32 R4, R6, R11, RZ ;  /* 0x0000000b06047227 */ /* 0x000fe200078e00ff */
[----:B------:R-:W-:-:S02]  /*1070*/  LOP3.LUT R20, R8, 0x34, RZ, 0xfc, !PT ;  /* 0x0000003408147812 */ /* 0x000fc400078efcff */
[----:B------:R-:W-:Y:S01]  /*1080*/  LOP3.LUT R22, R8, 0x38, RZ, 0xfc, !PT ;  /* 0x0000003808167812 */ /* 0x000fe200078efcff */
[----:B------:R-:W-:Y:S01]  /*1090*/  IMAD R5, R2, R5, R7 ;  /* 0x0000000502057224 */ /* 0x000fe200078e0207 */
[----:B------:R-:W-:Y:S01]  /*10a0*/  IABS R27, R20 ;  /* 0x00000014001b7213 */ /* 0x000fe20000000000 */
[----:B------:R-:W-:Y:S01]  /*10b0*/  IMAD.MOV R7, RZ, RZ, -R4 ;  /* 0x000000ffff077224 */ /* 0x000fe200078e0a04 */
[----:B------:R-:W-:Y:S01]  /*10c0*/  IABS R29, R22 ;  /* 0x00000016001d7213 */ /* 0x000fe20000000000 */
[----:B------:R-:W-:Y:S01]  /*10d0*/  IMAD.HI.U32 R4, R6, R13, RZ ;  /* 0x0000000d06047227 */ /* 0x000fe200078e00ff */
[----:B------:R-:W-:Y:S02]  /*10e0*/  ISETP.GT.U32.AND P3, PT, R2, R5, PT ;  /* 0x000000050200720c */ /* 0x000fe40003f64070 */
[----:B------:R-:W-:Y:S01]  /*10f0*/  LOP3.LUT R26, R8, 0x70, RZ, 0xfc, !PT ;  /* 0x00000070081a7812 */ /* 0x000fe200078efcff */
[----:B------:R-:W-:Y:S01]  /*1100*/  @!P0 IMAD.IADD R3, R3, 0x1, -R10 ;  /* 0x0000000103038824 */ /* 0x000fe200078e0a0a */
[----:B------:R-:W-:Y:S01]  /*1110*/  ISETP.GE.AND P0, PT, R16, RZ, PT ;  /* 0x000000ff1000720c */ /* 0x000fe20003f06270 */
[----:B------:R-:W-:Y:S01]  /*1120*/  IMAD.HI.U32 R9, R6, R15, RZ ;  /* 0x0000000f06097227 */ /* 0x000fe200078e00ff */
[----:B------:R-:W-:-:S02]  /*1130*/  LOP3.LUT R16, R8, 0x20, RZ, 0xfc, !PT ;  /* 0x0000002008107812 */ /* 0x000fc400078efcff */
[----:B------:R-:W-:Y:S01]  /*1140*/  ISETP.GT.U32.AND P6, PT, R10, R3, PT ;  /* 0x000000030a00720c */ /* 0x000fe20003fc4070 */
[----:B------:R-:W-:Y:S01]  /*1150*/  IMAD.MOV R4, RZ, RZ, -R4 ;  /* 0x000000ffff047224 */ /* 0x000fe200078e0a04 */
[----:B------:R-:W-:Y:S01]  /*1160*/  IABS R17, R16 ;  /* 0x0000001000117213 */ /* 0x000fe20000000000 */
[----:B------:R-:W-:Y:S01]  /*1170*/  IMAD R7, R2, R7, R11 ;  /* 0x0000000702077224 */ /* 0x000fe200078e020b */
[----:B------:R-:W-:Y:S01]  /*1180*/  IABS R51, R26 ;  /* 0x0000001a00337213 */ /* 0x000fe20000000000 */
[----:B------:R-:W-:Y:S01]  /*1190*/  IMAD.MOV R11, RZ, RZ, -R9 ;  /* 0x000000ffff0b7224 */ /* 0x000fe200078e0a09 */
[----:B------:R-:W-:Y:S01]  /*11a0*/  LOP3.LUT R28, R8, 0x74, RZ, 0xfc, !PT ;  /* 0x00000074081c7812 */ /* 0x000fe200078efcff */
[C---:B------:R-:W-:Y:S01]  /*11b0*/  IMAD R9, R2.reuse, R4, R13 ;  /* 0x0000000402097224 */ /* 0x040fe200078e020d */
[----:B------:R-:W-:Y:S01]  /*11c0*/  IABS R13, R12 ;  /* 0x0000000c000d7213 */ /* 0x000fe20000000000 */
[C---:B------:R-:W-:Y:S01]  /*11d0*/  IMAD R11, R2.reuse, R11, R15 ;  /* 0x0000000b020b7224 */ /* 0x040fe200078e020f */
[C---:B------:R-:W-:Y:S01]  /*11e0*/  ISETP.GT.U32.AND P5, PT, R2.reuse, R7, PT ;  /* 0x000000070200720c */ /* 0x040fe20003fa4070 */
[----:B------:R-:W-:Y:S01]  /*11f0*/  @!P3 IMAD.IADD R5, R5, 0x1, -R2 ;  /* 0x000000010505b824 */ /* 0x000fe200078e0a02 */
[C---:B------:R-:W-:Y:S01]  /*1200*/  ISETP.GT.U32.AND P3, PT, R2.reuse, R9, PT ;  /* 0x000000090200720c */ /* 0x040fe20003f64070 */
[----:B------:R-:W-:Y:S01]  /*1210*/  @!P6 IMAD.IADD R3, R3, 0x1, -R10 ;  /* 0x000000010303e824 */ /* 0x000fe200078e0a0a */
[----:B------:R-:W-:Y:S01]  /*1220*/  ISETP.GT.U32.AND P6, PT, R2, R11, PT ;  /* 0x0000000b0200720c */ /* 0x000fe20003fc4070 */
[----:B------:R-:W-:Y:S01]  /*1230*/  IMAD.HI.U32 R4, R6, R13, RZ ;  /* 0x0000000d06047227 */ /* 0x000fe200078e00ff */
[----:B------:R-:W-:-:S02]  /*1240*/  ISETP.GT.U32.AND P4, PT, R2, R5, PT ;  /* 0x000000050200720c */ /* 0x000fc40003f84070 */
[----:B------:R-:W-:Y:S01]  /*1250*/  IABS R15, R14 ;  /* 0x0000000e000f7213 */ /* 0x000fe20000000000 */
[----:B------:R-:W-:Y:S01]  /*1260*/  IMAD.MOV R10, RZ, RZ, -R4 ;  /* 0x000000ffff0a7224 */ /* 0x000fe200078e0a04 */
[----:B------:R-:W-:-:S03]  /*1270*/  IABS R53, R28 ;  /* 0x0000001c00357213 */ /* 0x000fc60000000000 */
[----:B------:R-:W-:-:S04]  /*1280*/  IMAD.HI.U32 R4, R6, R15, RZ ;  /* 0x0000000f06047227 */ /* 0x000fc800078e00ff */
[--C-:B------:R-:W-:Y:S01]  /*1290*/  @!P3 IMAD.IADD R9, R9, 0x1, -R2.reuse ;  /* 0x000000010909b824 */ /* 0x100fe200078e0a02 */
[----:B------:R-:W-:Y:S01]  /*12a0*/  ISETP.GE.AND P3, PT, R18, RZ, PT ;  /* 0x000000ff1200720c */ /* 0x000fe20003f66270 */
[--C-:B------:R-:W-:Y:S01]  /*12b0*/  @!P4 IMAD.IADD R5, R5, 0x1, -R2.reuse ;  /* 0x000000010505c824 */ /* 0x100fe200078e0a02 */
[----:B------:R-:W-:Y:S01]  /*12c0*/  LOP3.LUT R18, R8, 0x30, RZ, 0xfc, !PT ;  /* 0x0000003008127812 */ /* 0x000fe200078efcff */
[--C-:B------:R-:W-:Y:S01]  /*12d0*/  @!P6 IMAD.IADD R11, R11, 0x1, -R2.reuse ;  /* 0x000000010b0be824 */ /* 0x100fe200078e0a02 */
[C---:B------:R-:W-:Y:S01]  /*12e0*/  ISETP.GT.U32.AND P4, PT, R2.reuse, R9, PT ;  /* 0x000000090200720c */ /* 0x040fe20003f84070 */
[C---:B------:R-:W-:Y:S01]  /*12f0*/  IMAD R13, R2.reuse, R10, R13 ;  /* 0x0000000a020d7224 */ /* 0x040fe200078e020d */
[----:B------:R-:W-:Y:S01]  /*1300*/  IABS R23, R18 ;  /* 0x0000001200177213 */ /* 0x000fe20000000000 */
[----:B------:R-:W-:Y:S01]  /*1310*/  @!P5 IMAD.IADD R7, R7, 0x1, -R2 ;  /* 0x000000010707d824 */ /* 0x000fe200078e0a02 */
[----:B------:R-:W-:Y:S01]  /*1320*/  ISETP.GT.U32.AND P6, PT, R2, R11, PT ;  /* 0x0000000b0200720c */ /* 0x000fe20003fc4070 */
[----:B------:R-:W-:-:S02]  /*1330*/  IMAD.MOV R10, RZ, RZ, -R4 ;  /* 0x000000ffff0a7224 */ /* 0x000fc400078e0a04 */
[----:B------:R-:W-:Y:S01]  /*1340*/  IMAD.HI.U32 R4, R6, R17, RZ ;  /* 0x0000001106047227 */ /* 0x000fe200078e00ff */
[----:B------:R-:W-:-:S03]  /*1350*/  ISETP.GT.U32.AND P5, PT, R2, R7, PT ;  /* 0x000000070200720c */ /* 0x000fc60003fa4070 */
[----:B------:R-:W-:Y:S02]  /*1360*/  IMAD.MOV.U32 R179, RZ, RZ, R5 ;  /* 0x000000ffffb37224 */ /* 0x000fe400078e0005 */
[----:B------:R-:W-:Y:S02]  /*1370*/  IMAD R5, R2, R10, R15 ;  /* 0x0000000a02057224 */ /* 0x000fe400078e020f */
[----:B------:R-:W-:Y:S02]  /*1380*/  IMAD.MOV R4, RZ, RZ, -R4 ;  /* 0x000000ffff047224 */ /* 0x000fe400078e0a04 */
[----:B------:R-:W-:Y:S01]  /*1390*/  @!P1 IMAD.MOV R179, RZ, RZ, -R179 ;  /* 0x000000ffffb39224 */ /* 0x000fe200078e0ab3 */
[----:B------:R-:W-:Y:S01]  /*13a0*/  ISETP.GE.AND P1, PT, R12, RZ, PT ;  /* 0x000000ff0c00720c */ /* 0x000fe20003f26270 */
[--C-:B------:R-:W-:Y:S01]  /*13b0*/  @!P4 IMAD.IADD R9, R9, 0x1, -R2.reuse ;  /* 0x000000010909c824 */ /* 0x100fe200078e0a02 */
[C---:B------:R-:W-:Y:S01]  /*13c0*/  ISETP.GT.U32.AND P4, PT, R2.reuse, R5, PT ;  /* 0x000000050200720c */ /* 0x040fe20003f84070 */
[----:B------:R-:W-:Y:S01]  /*13d0*/  IMAD R15, R2, R4, R17 ;  /* 0x00000004020f7224 */ /* 0x000fe200078e0211 */
[----:B------:R-:W-:Y:S01]  /*13e0*/  LOP3.LUT R12, R8, 0x24, RZ, 0xfc, !PT ;  /* 0x00000024080c7812 */ /* 0x000fe200078efcff */
[----:B------:R-:W-:-:S02]  /*13f0*/  @!P6 IMAD.IADD R11, R11, 0x1, -R2 ;  /* 0x000000010b0be824 */ /* 0x000fc400078e0a02 */
[----:B------:R-:W-:Y:S01]  /*1400*/  @!P5 IMAD.IADD R7, R7, 0x1, -R2 ;  /* 0x000000010707d824 */ /* 0x000fe200078e0a02 */
[----:B------:R-:W-:Y:S01]  /*1410*/  ISETP.GT.U32.AND P6, PT, R2, R15, PT ;  /* 0x0000000f0200720c */ /* 0x000fe20003fc4070 */
[----:B------:R-:W-:Y:S01]  /*1420*/  @!P0 IMAD.MOV R9, RZ, RZ, -R9 ;  /* 0x000000ffff098224 */ /* 0x000fe200078e0a09 */
[----:B------:R-:W-:Y:S01]  /*1430*/  IABS R10, R12 ;  /* 0x0000000c000a7213 */ /* 0x000fe20000000000 */
[----:B------:R-:W-:Y:S01]  /*1440*/  @!P2 IMAD.MOV R7, RZ, RZ, -R7 ;  /* 0x000000ffff07a224 */ /* 0x000fe200078e0a07 */
[----:B------:R-:W-:Y:S01]  /*1450*/  ISETP.GE.AND P2, PT, R14, RZ, PT ;  /* 0x000000ff0e00720c */ /* 0x000fe20003f46270 */
[----:B------:R-:W-:Y:S01]  /*1460*/  @!P3 IMAD.MOV R11, RZ, RZ, -R11 ;  /* 0x000000ffff0bb224 */ /* 0x000fe200078e0a0b */
[----:B------:R-:W-:Y:S01]  /*1470*/  LOP3.LUT R14, R8, 0x28, RZ, 0xfc, !PT ;  /* 0x00000028080e7812 */ /* 0x000fe200078efcff */
[----:B------:R-:W-:Y:S01]  /*1480*/  IMAD.MOV.U32 R17, RZ, RZ, R10 ;  /* 0x000000ffff117224 */ /* 0x000fe200078e000a */
[----:B------:R-:W-:Y:S01]  /*1490*/  ISETP.GT.U32.AND P5, PT, R2, R13, PT ;  /* 0x0000000d0200720c */ /* 0x000fe20003fa4070 */
[----:B------:R-:W-:Y:S01]  /*14a0*/  @!P4 IMAD.IADD R5, R5, 0x1, -R2 ;  /* 0x000000010505c824 */ /* 0x000fe200078e0a02 */
[----:B------:R-:W-:Y:S01]  /*14b0*/  IABS R19, R14 ;  /* 0x0000000e00137213 */ /* 0x000fe20000000000 */
[----:B------:R-:W-:Y:S01]  /*14c0*/  IMAD.HI.U32 R4, R6, R17, RZ ;  /* 0x0000001106047227 */ /* 0x000fe200078e00ff */
[----:B------:R-:W-:-:S02]  /*14d0*/  ISETP.GE.AND P4, PT, R16, RZ, PT ;  /* 0x000000ff1000720c */ /* 0x000fc40003f86270 */
[----:B------:R-:W-:Y:S01]  /*14e0*/  ISETP.GT.U32.AND P0, PT, R2, R5, PT ;  /* 0x000000050200720c */ /* 0x000fe20003f04070 */
[----:B------:R-:W-:Y:S01]  /*14f0*/  @!P6 IMAD.IADD R15, R15, 0x1, -R2 ;  /* 0x000000010f0fe824 */ /* 0x000fe200078e0a02 */
[----:B------:R-:W-:Y:S01]  /*1500*/  LOP3.LUT R16, R8, 0x2c, RZ, 0xfc, !PT ;  /* 0x0000002c08107812 */ /* 0x000fe200078efcff */
[----:B------:R-:W-:Y:S02]  /*1510*/  IMAD.MOV R4, RZ, RZ, -R4 ;  /* 0x000000ffff047224 */ /* 0x000fe400078e0a04 */
[----:B------:R-:W-:Y:S01]  /*1520*/  IMAD.HI.U32 R10, R6, R23, RZ ;  /* 0x00000017060a7227 */ /* 0x000fe200078e00ff */
[C---:B------:R-:W-:Y:S02]  /*1530*/  ISETP.GT.U32.AND P6, PT, R2.reuse, R15, PT ;  /* 0x0000000f0200720c */ /* 0x040fe40003fc4070 */
[----:B------:R-:W-:Y:S01]  /*1540*/  IABS R21, R16 ;  /* 0x0000001000157213 */ /* 0x000fe20000000000 */
[----:B------:R-:W-:Y:S02]  /*1550*/  IMAD R17, R2, R4, R17 ;  /* 0x0000000402117224 */ /* 0x000fe400078e0211 */
[----:B------:R-:W-:-:S04]  /*1560*/  IMAD.HI.U32 R4, R6, R19, RZ ;  /* 0x0000001306047227 */ /* 0x000fc800078e00ff */
[----:B------:R-:W-:Y:S02]  /*1570*/  IMAD.MOV R4, RZ, RZ, -R4 ;  /* 0x000000ffff047224 */ /* 0x000fe400078e0a04 */
[--C-:B------:R-:W-:Y:S02]  /*1580*/  @!P5 IMAD.IADD R13, R13, 0x1, -R2.reuse ;  /* 0x000000010d0dd824 */ /* 0x100fe400078e0a02 */
[--C-:B------:R-:W-:Y:S01]  /*1590*/  @!P0 IMAD.IADD R5, R5, 0x1, -R2.reuse ;  /* 0x0000000105058824 */ /* 0x100fe200078e0a02 */
[C---:B------:R-:W-:Y:S01]  /*15a0*/  ISETP.GT.U32.AND P0, PT, R2.reuse, R17, PT ;  /* 0x000000110200720c */ /* 0x040fe20003f04070 */
[C---:B------:R-:W-:Y:S01]  /*15b0*/  IMAD R19, R2.reuse, R4, R19 ;  /* 0x0000000402137224 */ /* 0x040fe200078e0213 */
[----:B------:R-:W-:Y:S01]  /*15c0*/  ISETP.GT.U32.AND P5, PT, R2, R13, PT ;  /* 0x0000000d0200720c */ /* 0x000fe20003fa4070 */
[----:B------:R-:W-:Y:S02]  /*15d0*/  @!P6 IMAD.IADD R15, R15, 0x1, -R2 ;  /* 0x000000010f0fe824 */ /* 0x000fe400078e0a02 */
[----:B------:R-:W-:Y:S01]  /*15e0*/  IMAD.HI.U32 R4, R6, R21, RZ ;  /* 0x0000001506047227 */ /* 0x000fe200078e00ff */
[----:B------:R-:W-:-:S03]  /*15f0*/  ISETP.GT.U32.AND P6, PT, R2, R19, PT ;  /* 0x000000130200720c */ /* 0x000fc60003fc4070 */
[----:B------:R-:W-:Y:S02]  /*1600*/  IMAD.MOV R10, RZ, RZ, -R10 ;  /* 0x000000ffff0a7224 */ /* 0x000fe400078e0a0a */
[----:B------:R-:W-:Y:S02]  /*1610*/  IMAD.MOV.U32 R191, RZ, RZ, R15 ;  /* 0x000000ffffbf7224 */ /* 0x000fe400078e000f */
[--C-:B------:R-:W-:Y:S01]  /*1620*/  @!P0 IMAD.IADD R17, R17, 0x1, -R2.reuse ;  /* 0x0000000111118824 */ /* 0x100fe200078e0a02 */
[----:B------:R-:W-:Y:S01]  /*1630*/  ISETP.GE.AND P0, PT, R14, RZ, PT ;  /* 0x000000ff0e00720c */ /* 0x000fe20003f06270 */
[----:B------:R-:W-:Y:S01]  /*1640*/  @!P5 IMAD.IADD R13, R13, 0x1, -R2 ;  /* 0x000000010d0dd824 */ /* 0x000fe200078e0a02 */
[----:B------:R-:W-:Y:S01]  /*1650*/  ISETP.GE.AND P5, PT, R12, RZ, PT ;  /* 0x000000ff0c00720c */ /* 0x000fe20003fa6270 */
[----:B------:R-:W-:Y:S01]  /*1660*/  IMAD.MOV R12, RZ, RZ, -R4 ;  /* 0x000000ffff0c7224 */ /* 0x000fe200078e0a04 */
[----:B------:R-:W-:Y:S01]  /*1670*/  LOP3.LUT R14, R8, 0x44, RZ, 0xfc, !PT ;  /* 0x00000044080e7812 */ /* 0x000fe200078efcff */
[----:B------:R-:W-:Y:S01]  /*1680*/  @!P6 IMAD.IADD R19, R19, 0x1, -R2 ;  /* 0x000000011313e824 */ /* 0x000fe200078e0a02 */
[----:B------:R-:W-:Y:S01]  /*1690*/  ISETP.GT.U32.AND P6, PT, R2, R17, PT ;  /* 0x000000110200720c */ /* 0x000fe20003fc4070 */
[----:B------:R-:W-:-:S04]  /*16a0*/  IMAD.HI.U32 R4, R6, R27, RZ ;  /* 0x0000001b06047227 */ /* 0x000fc800078e00ff */
[C---:B------:R-:W-:Y:S02]  /*16b0*/  IMAD R23, R2.reuse, R10, R23 ;  /* 0x0000000a02177224 */ /* 0x040fe400078e0217 */
[----:B------:R-:W-:Y:S02]  /*16c0*/  IMAD.MOV R10, RZ, RZ, -R4 ;  /* 0x000000ffff0a7224 */ /* 0x000fe400078e0a04 */
[----:B------:R-:W-:Y:S01]  /*16d0*/  IMAD R21, R2, R12, R21 ;  /* 0x0000000c02157224 */ /* 0x000fe200078e0215 */
[----:B------:R-:W-:Y:S01]  /*16e0*/  LOP3.LUT R12, R8, 0x40, RZ, 0xfc, !PT ;  /* 0x00000040080c7812 */ /* 0x000fe200078efcff */
[----:B------:R-:W-:Y:S02]  /*16f0*/  IMAD.MOV.U32 R189, RZ, RZ, R5 ;  /* 0x000000ffffbd7224 */ /* 0x000fe400078e0005 */
[C---:B------:R-:W-:Y:S01]  /*1700*/  IMAD R5, R2.reuse, R10, R27 ;  /* 0x0000000a02057224 */ /* 0x040fe200078e021b */
[C---:B------:R-:W-:Y:S01]  /*1710*/  ISETP.GT.U32.AND P3, PT, R2.reuse, R21, PT ;  /* 0x000000150200720c */ /* 0x040fe20003f64070 */
[----:B------:R-:W-:Y:S01]  /*1720*/  @!P4 IMAD.MOV R191, RZ, RZ, -R191 ;  /* 0x000000ffffbfc224 */ /* 0x000fe200078e0abf */
[C---:B------:R-:W-:Y:S01]  /*1730*/  ISETP.GT.U32.AND P4, PT, R2.reuse, R23, PT ;  /* 0x000000170200720c */ /* 0x040fe20003f84070 */
[----:B------:R-:W-:Y:S01]  /*1740*/  @!P6 IMAD.IADD R17, R17, 0x1, -R2 ;  /* 0x000000011111e824 */ /* 0x000fe200078e0a02 */
[----:B------:R-:W-:Y:S01]  /*1750*/  ISETP.GT.U32.AND P6, PT, R2, R5, PT ;  /* 0x000000050200720c */ /* 0x000fe20003fc4070 */
[----:B------:R-:W-:Y:S01]  /*1760*/  IMAD.HI.U32 R4, R6, R29, RZ ;  /* 0x0000001d06047227 */ /* 0x000fe200078e00ff */
[----:B------:R-:W-:-:S03]  /*1770*/  IABS R27, R12 ;  /* 0x0000000c001b7213 */ /* 0x000fc60000000000 */
[----:B------:R-:W-:Y:S02]  /*1780*/  IMAD.MOV R4, RZ, RZ, -R4 ;  /* 0x000000ffff047224 */ /* 0x000fe400078e0a04 */
[----:B------:R-:W-:Y:S01]  /*1790*/  @!P1 IMAD.MOV R13, RZ, RZ, -R13 ;  /* 0x000000ffff0d9224 */ /* 0x000fe200078e0a0d */
[----:B------:R-:W-:Y:S01]  /*17a0*/  ISETP.GT.U32.AND P1, PT, R2, R19, PT ;  /* 0x000000130200720c */ /* 0x000fe20003f24070 */
[--C-:B------:R-:W-:Y:S01]  /*17b0*/  @!P3 IMAD.IADD R21, R21, 0x1, -R2.reuse ;  /* 0x000000011515b824 */ /* 0x100fe200078e0a02 */
[----:B------:R-:W-:Y:S01]  /*17c0*/  ISETP.GE.AND P3, PT, R20, RZ, PT ;  /* 0x000000ff1400720c */ /* 0x000fe20003f66270 */
[--C-:B------:R-:W-:Y:S01]  /*17d0*/  @!P4 IMAD.IADD R23, R23, 0x1, -R2.reuse ;  /* 0x000000011717c824 */ /* 0x100fe200078e0a02 */
[----:B------:R-:W-:Y:S01]  /*17e0*/  LOP3.LUT R20, R8, 0x68, RZ, 0xfc, !PT ;  /* 0x0000006808147812 */ /* 0x000fe200078efcff */
[----:B------:R-:W-:Y:S01]  /*17f0*/  @!P6 IMAD.IADD R5, R5, 0x1, -R2 ;  /* 0x000000010505e824 */ /* 0x000fe200078e0a02 */
[C---:B------:R-:W-:Y:S01]  /*1800*/  ISETP.GT.U32.AND P4, PT, R2.reuse, R21, PT ;  /* 0x000000150200720c */ /* 0x040fe20003f84070 */
[C---:B------:R-:W-:Y:S01]  /*1810*/  IMAD R15, R2.reuse, R4, R29 ;  /* 0x00000004020f7224 */ /* 0x040fe200078e021d */
[----:B------:R-:W-:Y:S01]  /*1820*/  ISETP.GT.U32.AND P6, PT, R2, R23, PT ;  /* 0x000000170200720c */ /* 0x000fe20003fc4070 */
[----:B------:R-:W-:Y:S01]  /*1830*/  IMAD.HI.U32 R4, R6, R27, RZ ;  /* 0x0000001b06047227 */ /* 0x000fe200078e00ff */
[----:B------:R-:W-:-:S02]  /*1840*/  IABS R29, R14 ;  /* 0x0000000e001d7213 */ /* 0x000fc40000000000 */
[----:B------:R-:W-:Y:S01]  /*1850*/  IABS R47, R20 ;  /* 0x00000014002f7213 */ /* 0x000fe20000000000 */
[----:B------:R-:W-:Y:S02]  /*1860*/  IMAD.MOV R4, RZ, RZ, -R4 ;  /* 0x000000ffff047224 */ /* 0x000fe400078e0a04 */
[----:B------:R-:W-:Y:S01]  /*1870*/  @!P2 IMAD.MOV R189, RZ, RZ, -R189 ;  /* 0x000000ffffbda224 */ /* 0x000fe200078e0abd */
[----:B------:R-:W-:Y:S01]  /*1880*/  ISETP.GE.AND P2, PT, R16, RZ, PT ;  /* 0x000000ff1000720c */ /* 0x000fe20003f46270 */
[----:B------:R-:W-:Y:S01]  /*1890*/  IMAD R27, R2, R4, R27 ;  /* 0x00000004021b7224 */ /* 0x000fe200078e021b */
[----:B------:R-:W-:Y:S01]  /*18a0*/  LOP3.LUT R16, R8, 0x48, RZ, 0xfc, !PT ;  /* 0x0000004808107812 */ /* 0x000fe200078efcff */
[----:B------:R-:W-:-:S03]  /*18b0*/  IMAD.HI.U32 R4, R6, R29, RZ ;  /* 0x0000001d06047227 */ /* 0x000fc600078e00ff */
[----:B------:R-:W-:Y:S01]  /*18c0*/  IABS R31, R16 ;  /* 0x00000010001f7213 */ /* 0x000fe20000000000 */
[--C-:B------:R-:W-:Y:S01]  /*18d0*/  @!P6 IMAD.IADD R23, R23, 0x1, -R2.reuse ;  /* 0x000000011717e824 */ /* 0x100fe200078e0a02 */
[C---:B------:R-:W-:Y:S01]  /*18e0*/  ISETP.GT.U32.AND P6, PT, R2.reuse, R27, PT ;  /* 0x0000001b0200720c */ /* 0x040fe20003fc4070 */
[----:B------:R-:W-:Y:S01]  /*18f0*/  @!P4 IMAD.IADD R21, R21, 0x1, -R2 ;  /* 0x000000011515c824 */ /* 0x000fe200078e0a02 */
[C---:B------:R-:W-:Y:S01]  /*1900*/  ISETP.GT.U32.AND P4, PT, R2.reuse, R15, PT ;  /* 0x0000000f0200720c */ /* 0x040fe20003f84070 */
[----:B------:R-:W-:Y:S02]  /*1910*/  IMAD.MOV R4, RZ, RZ, -R4 ;  /* 0x000000ffff047224 */ /* 0x000fe400078e0a04 */
[----:B------:R-:W-:Y:S01]  /*1920*/  @!P5 IMAD.MOV R17, RZ, RZ, -R17 ;  /* 0x000000ffff11d224 */ /* 0x000fe200078e0a11 */
[C---:B------:R-:W-:Y:S01]  /*1930*/  ISETP.GT.U32.AND P5, PT, R2.reuse, R5, PT ;  /* 0x000000050200720c */ /* 0x040fe20003fa4070 */
[----:B------:R-:W-:Y:S02]  /*1940*/  IMAD R29, R2, R4, R29 ;  /* 0x00000004021d7224 */ /* 0x000fe400078e021d */
[--C-:B------:R-:W-:Y:S01]  /*1950*/  @!P1 IMAD.IADD R19, R19, 0x1, -R2.reuse ;  /* 0x0000000113139824 */ /* 0x100fe200078e0a02 */
[----:B------:R-:W-:Y:S01]  /*1960*/  ISETP.GE.AND P1, PT, R18, RZ, PT ;  /* 0x000000ff1200720c */ /* 0x000fe20003f26270 */
[----:B------:R-:W-:Y:S01]  /*1970*/  @!P2 IMAD.MOV R21, RZ, RZ, -R21 ;  /* 0x000000ffff15a224 */ /* 0x000fe200078e0a15 */
[----:B------:R-:W-:Y:S01]  /*1980*/  LOP3.LUT R18, R8, 0x4c, RZ, 0xfc, !PT ;  /* 0x0000004c08127812 */ /* 0x000fe200078efcff */
[--C-:B------:R-:W-:Y:S01]  /*1990*/  @!P6 IMAD.IADD R27, R27, 0x1, -R2.reuse ;  /* 0x000000011b1be824 */ /* 0x100fe200078e0a02 */
[----:B------:R-:W-:Y:S01]  /*19a0*/  ISETP.GT.U32.AND P2, PT, R2, R29, PT ;  /* 0x0000001d0200720c */ /* 0x000fe20003f44070 */
[----:B------:R-:W-:Y:S01]  /*19b0*/  @!P4 IMAD.IADD R15, R15, 0x1, -R2 ;  /* 0x000000010f0fc824 */ /* 0x000fe200078e0a02 */
[----:B------:R-:W-:Y:S01]  /*19c0*/  IABS R33, R18 ;  /* 0x0000001200217213 */ /* 0x000fe20000000000 */
[----:B------:R-:W-:Y:S01]  /*19d0*/  IMAD.HI.U32 R10, R6, R31, RZ ;  /* 0x0000001f060a7227 */ /* 0x000fe200078e00ff */
[----:B------:R-:W-:-:S02]  /*19e0*/  ISETP.GT.U32.AND P6, PT, R2, R27, PT ;  /* 0x0000001b0200720c */ /* 0x000fc40003fc4070 */
[----:B------:R-:W-:Y:S01]  /*19f0*/  ISETP.GE.AND P4, PT, R12, RZ, PT ;  /* 0x000000ff0c00720c */ /* 0x000fe20003f86270 */
[----:B------:R-:W-:Y:S01]  /*1a00*/  @!P0 IMAD.MOV R19, RZ, RZ, -R19 ;  /* 0x000000ffff138224 */ /* 0x000fe200078e0a13 */
[----:B------:R-:W-:Y:S01]  /*1a10*/  ISETP.GT.U32.AND P0, PT, R2, R15, PT ;  /* 0x0000000f0200720c */ /* 0x000fe20003f04070 */
[----:B------:R-:W-:Y:S01]  /*1a20*/  @!P5 IMAD.IADD R5, R5, 0x1, -R2 ;  /* 0x000000010505d824 */ /* 0x000fe200078e0a02 */
[----:B------:R-:W-:Y:S01]  /*1a30*/  LOP3.LUT R12, R8, 0x50, RZ, 0xfc, !PT ;  /* 0x00000050080c7812 */ /* 0x000fe200078efcff */
[----:B------:R-:W-:Y:S01]  /*1a40*/  IMAD.MOV R10, RZ, RZ, -R10 ;  /* 0x000000ffff0a7224 */ /* 0x000fe200078e0a0a */
[----:B------:R-:W-:Y:S01]  /*1a50*/  ISETP.GE.AND P5, PT, R22, RZ, PT ;  /* 0x000000ff1600720c */ /* 0x000fe20003fa6270 */
[----:B------:R-:W-:Y:S01]  /*1a60*/  IMAD.HI.U32 R4, R6, R33, RZ ;  /* 0x0000002106047227 */ /* 0x000fe200078e00ff */
[----:B------:R-:W-:-:S03]  /*1a70*/  LOP3.LUT R22, R8, 0x6c, RZ, 0xfc, !PT ;  /* 0x0000006c08167812 */ /* 0x000fc600078efcff */
[C---:B------:R-:W-:Y:S01]  /*1a80*/  IMAD R31, R2.reuse, R10, R31 ;  /* 0x0000000a021f7224 */ /* 0x040fe200078e021f */
[----:B------:R-:W-:Y:S01]  /*1a90*/  IABS R49, R22 ;  /* 0x0000001600317213 */ /* 0x000fe20000000000 */
[----:B------:R-:W-:Y:S02]  /*1aa0*/  IMAD.MOV R4, RZ, RZ, -R4 ;  /* 0x000000ffff047224 */ /* 0x000fe400078e0a04 */
[----:B------:R-:W-:Y:S02]  /*1ab0*/  IMAD.MOV.U32 R201, RZ, RZ, R5 ;  /* 0x000000ffffc97224 */ /* 0x000fe400078e0005 */
[--C-:B------:R-:W-:Y:S02]  /*1ac0*/  @!P2 IMAD.IADD R29, R29, 0x1, -R2.reuse ;  /* 0x000000011d1da824 */ /* 0x100fe400078e0a02 */
[C---:B------:R-:W-:Y:S01]  /*1ad0*/  IMAD R5, R2.reuse, R4, R33 ;  /* 0x0000000402057224 */ /* 0x040fe200078e0221 */
[----:B------:R-:W-:Y:S01]  /*1ae0*/  IABS R33, R12 ;  /* 0x0000000c00217213 */ /* 0x000fe20000000000 */
[----:B------:R-:W-:Y:S01]  /*1af0*/  @!P3 IMAD.MOV R201, RZ, RZ, -R201 ;  /* 0x000000ffffc9b224 */ /* 0x000fe200078e0ac9 */
[C---:B------:R-:W-:Y:S01]  /*1b00*/  ISETP.GT.U32.AND P3, PT, R2.reuse, R31, PT ;  /* 0x0000001f0200720c */ /* 0x040fe20003f64070 */
[----:B------:R-:W-:Y:S01]  /*1b10*/  @!P1 IMAD.MOV R23, RZ, RZ, -R23 ;  /* 0x000000ffff179224 */ /* 0x000fe200078e0a17 */
[----:B------:R-:W-:Y:S01]  /*1b20*/  ISETP.GT.U32.AND P2, PT, R2, R29, PT ;  /* 0x0000001d0200720c */ /* 0x000fe20003f44070 */
[--C-:B------:R-:W-:Y:S01]  /*1b30*/  @!P6 IMAD.IADD R27, R27, 0x1, -R2.reuse ;  /* 0x000000011b1be824 */ /* 0x100fe200078e0a02 */
[----:B------:R-:W-:Y:S01]  /*1b40*/  ISETP.GE.AND P1, PT, R14, RZ, PT ;  /* 0x000000ff0e00720c */ /* 0x000fe20003f26270 */
[----:B------:R-:W-:Y:S01]  /*1b50*/  @!P0 IMAD.IADD R15, R15, 0x1, -R2 ;  /* 0x000000010f0f8824 */ /* 0x000fe200078e0a02 */
[----:B------:R-:W-:Y:S01]  /*1b60*/  ISETP.GT.U32.AND P6, PT, R2, R5, PT ;  /* 0x000000050200720c */ /* 0x000fe20003fc4070 */
[----:B------:R-:W-:Y:S01]  /*1b70*/  IMAD.HI.U32 R4, R6, R33, RZ ;  /* 0x0000002106047227 */ /* 0x000fe200078e00ff */
[----:B------:R-:W-:-:S02]  /*1b80*/  ISETP.GE.AND P0, PT, R16, RZ, PT ;  /* 0x000000ff1000720c */ /* 0x000fc40003f06270 */
[C---:B------:R-:W-:Y:S01]  /*1b90*/  LOP3.LUT R14, R8.reuse, 0x54, RZ, 0xfc, !PT ;  /* 0x00000054080e7812 */ /* 0x040fe200078efcff */
[----:B------:R-:W-:Y:S01]  /*1ba0*/  IMAD.MOV R4, RZ, RZ, -R4 ;  /* 0x000000ffff047224 */ /* 0x000fe200078e0a04 */
[----:B------:R-:W-:Y:S01]  /*1bb0*/  LOP3.LUT R16, R8, 0x58, RZ, 0xfc, !PT ;  /* 0x0000005808107812 */ /* 0x000fe200078efcff */
[--C-:B------:R-:W-:Y:S01]  /*1bc0*/  @!P3 IMAD.IADD R31, R31, 0x1, -R2.reuse ;  /* 0x000000011f1fb824 */ /* 0x100fe200078e0a02 */
[----:B------:R-:W-:Y:S01]  /*1bd0*/  IABS R35, R14 ;  /* 0x0000000e00237213 */ /* 0x000fe20000000000 */
[----:B------:R-:W-:Y:S01]  /*1be0*/  IMAD.MOV.U32 R203, RZ, RZ, R15 ;  /* 0x000000ffffcb7224 */ /* 0x000fe200078e000f */
[----:B------:R-:W-:Y:S01]  /*1bf0*/  IABS R41, R16 ;  /* 0x0000001000297213 */ /* 0x000fe20000000000 */
[----:B------:R-:W-:Y:S01]  /*1c00*/  @!P2 IMAD.IADD R29, R29, 0x1, -R2 ;  /* 0x000000011d1da824 */ /* 0x000fe200078e0a02 */
[----:B------:R-:W-:Y:S01]  /*1c10*/  ISETP.GE.AND P2, PT, R12, RZ, PT ;  /* 0x000000ff0c00720c */ /* 0x000fe20003f46270 */
[----:B------:R-:W-:Y:S01]  /*1c20*/  IMAD.HI.U32 R10, R6, R35, RZ ;  /* 0x00000023060a7227 */ /* 0x000fe200078e00ff */
[----:B------:R-:W-:-:S02]  /*1c30*/  LOP3.LUT R12, R8, 0x60, RZ, 0xfc, !PT ;  /* 0x00000060080c7812 */ /* 0x000fc400078efcff */
[----:B------:R-:W-:Y:S01]  /*1c40*/  ISETP.GE.AND P3, PT, R18, RZ, PT ;  /* 0x000000ff1200720c */ /* 0x000fe20003f66270 */
[----:B------:R-:W-:Y:S01]  /*1c50*/  IMAD R15, R2, R4, R33 ;  /* 0x00000004020f7224 */ /* 0x000fe200078e0221 */
[----:B------:R-:W-:Y:S01]  /*1c60*/  IABS R43, R12 ;  /* 0x0000000c002b7213 */ /* 0x000fe20000000000 */
[----:B------:R-:W-:Y:S01]  /*1c70*/  IMAD.HI.U32 R4, R6, R41, RZ ;  /* 0x0000002906047227 */ /* 0x000fe200078e00ff */
[----:B------:R-:W-:-:S03]  /*1c80*/  LOP3.LUT R18, R8, 0x64, RZ, 0xfc, !PT ;  /* 0x0000006408127812 */ /* 0x000fc600078efcff */
[----:B------:R-:W-:Y:S01]  /*1c90*/  @!P6 IMAD.IADD R5, R5, 0x1, -R2 ;  /* 0x000000010505e824 */ /* 0x000fe200078e0a02 */
[C---:B------:R-:W-:Y:S01]  /*1ca0*/  ISETP.GT.U32.AND P6, PT, R2.reuse, R31, PT ;  /* 0x0000001f0200720c */ /* 0x040fe20003fc4070 */
[----:B------:R-:W-:Y:S01]  /*1cb0*/  IMAD.MOV R10, RZ, RZ, -R10 ;  /* 0x000000ffff0a7224 */ /* 0x000fe200078e0a0a */
[----:B------:R-:W-:Y:S01]  /*1cc0*/  IABS R45, R18 ;  /* 0x00000012002d7213 */ /* 0x000fe20000000000 */
[----:B------:R-:W-:Y:S02]  /*1cd0*/  IMAD.MOV R4, RZ, RZ, -R4 ;  /* 0x000000ffff047224 */ /* 0x000fe400078e0a04 */
[C---:B------:R-:W-:Y:S02]  /*1ce0*/  IMAD R33, R2.reuse, R10, R35 ;  /* 0x0000000a02217224 */ /* 0x040fe400078e0223 */
[----:B------:R-:W-:Y:S02]  /*1cf0*/  IMAD R35, R2, R4, R41 ;  /* 0x0000000402237224 */ /* 0x000fe400078e0229 */
[----:B------:R-:W-:-:S04]  /*1d00*/  IMAD.HI.U32 R4, R6, R43, RZ ;  /* 0x0000002b06047227 */ /* 0x000fc800078e00ff */
[----:B------:R-:W-:Y:S02]  /*1d10*/  IMAD.MOV R4, RZ, RZ, -R4 ;  /* 0x000000ffff047224 */ /* 0x000fe400078e0a04 */
[----:B------:R-:W-:Y:S01]  /*1d20*/  @!P6 IMAD.IADD R31, R31, 0x1, -R2 ;  /* 0x000000011f1fe824 */ /* 0x000fe200078e0a02 */
[C---:B------:R-:W-:Y:S01]  /*1d30*/  ISETP.GT.U32.AND P6, PT, R2.reuse, R15, PT ;  /* 0x0000000f0200720c */ /* 0x040fe20003fc4070 */
[C---:B------:R-:W-:Y:S02]  /*1d40*/  IMAD R43, R2.reuse, R4, R43 ;  /* 0x00000004022b7224 */ /* 0x040fe400078e022b */
[----:B------:R-:W-:Y:S02]  /*1d50*/  @!P0 IMAD.MOV R31, RZ, RZ, -R31 ;  /* 0x000000ffff1f8224 */ /* 0x000fe400078e0a1f */
[----:B------:R-:W-:Y:S01]  /*1d60*/  IMAD.MOV.U32 R205, RZ, RZ, R27 ;  /* 0x000000ffffcd7224 */ /* 0x000fe200078e001b */
[----:B------:R-:W-:Y:S01]  /*1d70*/  ISETP.GT.U32.AND P0, PT, R2, R43, PT ;  /* 0x0000002b0200720c */ /* 0x000fe20003f04070 */
[----:B------:R-:W-:-:S04]  /*1d80*/  IMAD.HI.U32 R10, R6, R45, RZ ;  /* 0x0000002d060a7227 */ /* 0x000fc800078e00ff */
[----:B------:R-:W-:Y:S02]  /*1d90*/  @!P4 IMAD.MOV R205, RZ, RZ, -R205 ;  /* 0x000000ffffcdc224 */ /* 0x000fe400078e0acd */
[----:B------:R-:W-:Y:S01]  /*1da0*/  @!P6 IMAD.IADD R15, R15, 0x1, -R2 ;  /* 0x000000010f0fe824 */ /* 0x000fe200078e0a02 */
[----:B------:R-:W-:Y:S01]  /*1db0*/  ISETP.GT.U32.AND P6, PT, R2, R35, PT ;  /* 0x000000230200720c */ /* 0x000fe20003fc4070 */
[----:B------:R-:W-:Y:S02]  /*1dc0*/  IMAD.MOV R10, RZ, RZ, -R10 ;  /* 0x000000ffff0a7224 */ /* 0x000fe400078e0a0a */
[----:B------:R-:W-:Y:S01]  /*1dd0*/  IMAD.HI.U32 R4, R6, R47, RZ ;  /* 0x0000002f06047227 */ /* 0x000fe200078e00ff */
[----:B------:R-:W-:-:S03]  /*1de0*/  ISETP.GT.U32.AND P4, PT, R2, R15, PT ;  /* 0x0000000f0200720c */ /* 0x000fc60003f84070 */
[----:B------:R-:W-:Y:S02]  /*1df0*/  @!P0 IMAD.IADD R43, R43, 0x1, -R2 ;  /* 0x000000012b2b8824 */ /* 0x000fe400078e0a02 */
[----:B------:R-:W-:Y:S01]  /*1e00*/  @!P5 IMAD.MOV R203, RZ, RZ, -R203 ;  /* 0x000000ffffcbd224 */ /* 0x000fe200078e0acb */
[C---:B------:R-:W-:Y:S01]  /*1e10*/  ISETP.GT.U32.AND P5, PT, R2.reuse, R5, PT ;  /* 0x000000050200720c */ /* 0x040fe20003fa4070 */
[C---:B------:R-:W-:Y:S01]  /*1e20*/  IMAD R45, R2.reuse, R10, R45 ;  /* 0x0000000a022d7224 */ /* 0x040fe200078e022d */
[C---:B------:R-:W-:Y:S01]  /*1e30*/  ISETP.GT.U32.AND P0, PT, R2.reuse, R43, PT ;  /* 0x0000002b0200720c */ /* 0x040fe20003f04070 */
[----:B------:R-:W-:Y:S02]  /*1e40*/  IMAD.MOV R4, RZ, RZ, -R4 ;  /* 0x000000ffff047224 */ /* 0x000fe400078e0a04 */
[--C-:B------:R-:W-:Y:S02]  /*1e50*/  @!P6 IMAD.IADD R35, R35, 0x1, -R2.reuse ;  /* 0x000000012323e824 */ /* 0x100fe400078e0a02 */
[----:B------:R-:W-:Y:S01]  /*1e60*/  @!P4 IMAD.IADD R15, R15, 0x1, -R2 ;  /* 0x000000010f0fc824 */ /* 0x000fe200078e0a02 */
[C---:B------:R-:W-:Y:S01]  /*1e70*/  ISETP.GT.U32.AND P4, PT, R2.reuse, R45, PT ;  /* 0x0000002d0200720c */ /* 0x040fe20003f84070 */
[----:B------:R-:W-:-:S02]  /*1e80*/  IMAD R47, R2, R4, R47 ;  /* 0x00000004022f7224 */ /* 0x000fc400078e022f */
[----:B------:R-:W-:Y:S01]  /*1e90*/  IMAD.MOV.U32 R213, RZ, RZ, R15 ;  /* 0x000000ffffd57224 */ /* 0x000fe200078e000f */
[----:B------:R-:W-:Y:S01]  /*1ea0*/  IABS R15, R8 ;  /* 0x00000008000f7213 */ /* 0x000fe20000000000 */
[--C-:B------:R-:W-:Y:S01]  /*1eb0*/  @!P5 IMAD.IADD R5, R5, 0x1, -R2.reuse ;  /* 0x000000010505d824 */ /* 0x100fe200078e0a02 */
[C---:B------:R-:W-:Y:S01]  /*1ec0*/  ISETP.GT.U32.AND P5, PT, R2.reuse, R33, PT ;  /* 0x000000210200720c */ /* 0x040fe20003fa4070 */
[----:B------:R-:W-:Y:S01]  /*1ed0*/  @!P0 IMAD.IADD R43, R43, 0x1, -R2 ;  /* 0x000000012b2b8824 */ /* 0x000fe200078e0a02 */
[----:B------:R-:W-:Y:S01]  /*1ee0*/  ISETP.GT.U32.AND P0, PT, R2, R47, PT ;  /* 0x0000002f0200720c */ /* 0x000fe20003f04070 */
[----:B------:R-:W-:Y:S02]  /*1ef0*/  IMAD.MOV.U32 R211, RZ, RZ, R5 ;  /* 0x000000ffffd37224 */ /* 0x000fe400078e0005 */
[----:B------:R-:W-:-:S04]  /*1f00*/  IMAD.HI.U32 R5, R6, R49, RZ ;  /* 0x0000003106057227 */ /* 0x000fc800078e00ff */
[--C-:B------:R-:W-:Y:S02]  /*1f10*/  @!P4 IMAD.IADD R45, R45, 0x1, -R2.reuse ;  /* 0x000000012d2dc824 */ /* 0x100fe400078e0a02 */
[----:B------:R-:W-:Y:S01]  /*1f20*/  @!P2 IMAD.MOV R213, RZ, RZ, -R213 ;  /* 0x000000ffffd5a224 */ /* 0x000fe200078e0ad5 */
[----:B------:R-:W-:Y:S01]  /*1f30*/  ISETP.GE.AND P2, PT, R8, RZ, PT ;  /* 0x000000ff0800720c */ /* 0x000fe20003f46270 */
[--C-:B------:R-:W-:Y:S01]  /*1f40*/  @!P5 IMAD.IADD R33, R33, 0x1, -R2.reuse ;  /* 0x000000012121d824 */ /* 0x100fe200078e0a02 */
[----:B------:R-:W-:Y:S01]  /*1f50*/  ISETP.GT.U32.AND P4, PT, R2, R45, PT ;  /* 0x0000002d0200720c */ /* 0x000fe20003f84070 */
[----:B------:R-:W-:Y:S01]  /*1f60*/  @!P0 IMAD.IADD R47, R47, 0x1, -R2 ;  /* 0x000000012f2f8824 */ /* 0x000fe200078e0a02 */
[----:B------:R-:W-:Y:S01]  /*1f70*/  ISETP.GE.AND P5, PT, R14, RZ, PT ;  /* 0x000000ff0e00720c */ /* 0x000fe20003fa6270 */
[----:B------:R-:W-:Y:S01]  /*1f80*/  IMAD.MOV R5, RZ, RZ, -R5 ;  /* 0x000000ffff057224 */ /* 0x000fe200078e0a05 */
[----:B------:R-:W-:Y:S01]  /*1f90*/  LOP3.LUT R14, R8, 0x78, RZ, 0xfc, !PT ;  /* 0x00000078080e7812 */ /* 0x000fe200078efcff */
[----:B------:R-:W-:Y:S01]  /*1fa0*/  IMAD.HI.U32 R8, R6, R51, RZ ;  /* 0x0000003306087227 */ /* 0x000fe200078e00ff */
[----:B------:R-:W-:-:S02]  /*1fb0*/  ISETP.GT.U32.AND P0, PT, R2, R47, PT ;  /* 0x0000002f0200720c */ /* 0x000fc40003f04070 */
[C---:B------:R-:W-:Y:S01]  /*1fc0*/  ISETP.GT.U32.AND P6, PT, R2.reuse, R33, PT ;  /* 0x000000210200720c */ /* 0x040fe20003fc4070 */
[C---:B------:R-:W-:Y:S01]  /*1fd0*/  IMAD R49, R2.reuse, R5, R49 ;  /* 0x0000000502317224 */ /* 0x040fe200078e0231 */
[----:B------:R-:W-:Y:S01]  /*1fe0*/  IABS R55, R14 ;  /* 0x0000000e00377213 */ /* 0x000fe20000000000 */
[----:B------:R-:W-:Y:S02]  /*1ff0*/  IMAD.MOV R10, RZ, RZ, -R8 ;  /* 0x000000ffff0a7224 */ /* 0x000fe400078e0a08 */
[----:B------:R-:W-:Y:S01]  /*2000*/  @!P4 IMAD.IADD R45, R45, 0x1, -R2 ;  /* 0x000000012d2dc824 */ /* 0x000fe200078e0a02 */
[C---:B------:R-:W-:Y:S01]  /*2010*/  ISETP.GT.U32.AND P4, PT, R2.reuse, R49, PT ;  /* 0x000000310200720c */ /* 0x040fe20003f84070 */
[C---:B------:R-:W-:Y:S02]  /*2020*/  IMAD R51, R2.reuse, R10, R51 ;  /* 0x0000000a02337224 */ /* 0x040fe400078e0233 */
[----:B------:R-:W-:Y:S01]  /*2030*/  @!P1 IMAD.MOV R29, RZ, RZ, -R29 ;  /* 0x000000ffff1d9224 */ /* 0x000fe200078e0a1d */
[----:B------:R-:W-:Y:S01]  /*2040*/  ISETP.GT.U32.AND P1, PT, R2, R35, PT ;  /* 0x000000230200720c */ /* 0x000fe20003f24070 */
[----:B------:R-:W-:-:S02]  /*2050*/  VIADD R4, R0, UR20 ;  /* 0x0000001400047c36 */ /* 0x000fc40008000000 */
[----:B------:R-:W-:-:S04]  /*2060*/  IMAD.HI.U32 R5, R6, R15, RZ ;  /* 0x0000000f06057227 */ /* 0x000fc800078e00ff */
[----:B------:R-:W-:Y:S01]  /*2070*/  @!P0 IMAD.IADD R47, R47, 0x1, -R2 ;  /* 0x000000012f2f8824 */ /* 0x000fe200078e0a02 */
[----:B------:R-:W-:Y:S01]  /*2080*/  ISETP.GT.U32.AND P0, PT, R2, R51, PT ;  /* 0x000000330200720c */ /* 0x000fe20003f04070 */
[----:B------:R-:W-:Y:S01]  /*2090*/  @!P3 IMAD.MOV R211, RZ, RZ, -R211 ;  /* 0x000000ffffd3b224 */ /* 0x000fe200078e0ad3 */
[----:B------:R-:W-:Y:S01]  /*20a0*/  ISETP.GE.AND P3, PT, R16, RZ, PT ;  /* 0x000000ff1000720c */ /* 0x000fe20003f66270 */
[----:B------:R-:W-:Y:S02]  /*20b0*/  VIADD R16, R4, 0x1c ;  /* 0x0000001c04107836 */ /* 0x000fe40000000000 */
[----:B------:R-:W-:Y:S02]  /*20c0*/  IMAD.MOV R5, RZ, RZ, -R5 ;  /* 0x000000ffff057224 */ /* 0x000fe400078e0a05 */
[----:B------:R-:W-:-:S04]  /*20d0*/  IMAD.HI.U32 R8, R6, R53, RZ ;  /* 0x0000003506087227 */ /* 0x000fc800078e00ff */
[----:B------:R-:W-:Y:S01]  /*20e0*/  IMAD R5, R2, R5, R15 ;  /* 0x0000000502057224 */ /* 0x000fe200078e020f */
[----:B------:R-:W-:Y:S01]  /*20f0*/  IABS R15, R16 ;  /* 0x00000010000f7213 */ /* 0x000fe20000000000 */
[--C-:B------:R-:W-:Y:S01]  /*2100*/  @!P6 IMAD.IADD R33, R33, 0x1, -R2.reuse ;  /* 0x000000012121e824 */ /* 0x100fe200078e0a02 */
[----:B------:R-:W-:Y:S01]  /*2110*/  ISETP.GE.AND P6, PT, R12, RZ, PT ;  /* 0x000000ff0c00720c */ /* 0x000fe20003fc6270 */
[----:B------:R-:W-:Y:S02]  /*2120*/  @!P4 IMAD.IADD R49, R49, 0x1, -R2 ;  /* 0x000000013131c824 */ /* 0x000fe400078e0a02 */
[----:B------:R-:W-:Y:S02]  /*2130*/  IMAD.MOV R12, RZ, RZ, -R8 ;  /* 0x000000ffff0c7224 */ /* 0x000fe400078e0a08 */
[----:B------:R-:W-:Y:S01]  /*2140*/  @!P1 IMAD.IADD R35, R35, 0x1, -R2 ;  /* 0x0000000123239824 */ /* 0x000fe200078e0a02 */
[----:B------:R-:W-:Y:S01]  /*2150*/  ISETP.GE.AND P1, PT, R18, RZ, PT ;  /* 0x000000ff1200720c */ /* 0x000fe20003f26270 */
[----:B------:R-:W-:Y:S01]  /*2160*/  IMAD.HI.U32 R10, R6, R55, RZ ;  /* 0x00000037060a7227 */ /* 0x000fe200078e00ff */
[----:B------:R-:W-:-:S03]  /*2170*/  ISETP.GT.U32.AND P4, PT, R2, R49, PT ;  /* 0x000000310200720c */ /* 0x000fc60003f84070 */
[----:B------:R-:W-:Y:S02]  /*2180*/  VIADD R18, R4, 0x3c ;  /* 0x0000003c04127836 */ /* 0x000fe40000000000 */
[----:B------:R-:W-:-:S03]  /*2190*/  IMAD.HI.U32 R8, R6, R15, RZ ;  /* 0x0000000f06087227 */ /* 0x000fc600078e00ff */
[----:B------:R-:W-:Y:S01]  /*21a0*/  IABS R27, R18 ;  /* 0x00000012001b7213 */ /* 0x000fe20000000000 */
[----:B------:R-:W-:Y:S02]  /*21b0*/  @!P0 IMAD.IADD R51, R51, 0x1, -R2 ;  /* 0x0000000133338824 */ /* 0x000fe400078e0a02 */
[C---:B------:R-:W-:Y:S02]  /*21c0*/  IMAD R53, R2.reuse, R12, R53 ;  /* 0x0000000c02357224 */ /* 0x040fe400078e0235 */
[----:B------:R-:W-:Y:S02]  /*21d0*/  IMAD.MOV R10, RZ, RZ, -R10 ;  /* 0x000000ffff0a7224 */ /* 0x000fe400078e0a0a */
[----:B------:R-:W-:Y:S01]  /*21e0*/  IMAD.MOV R8, RZ, RZ, -R8 ;  /* 0x000000ffff087224 */ /* 0x000fe200078e0a08 */
[C---:B------:R-:W-:Y:S01]  /*21f0*/  ISETP.GT.U32.AND P0, PT, R2.reuse, R53, PT ;  /* 0x000000350200720c */ /* 0x040fe20003f04070 */
[----:B------:R-:W-:Y:S01]  /*2200*/  @!P5 IMAD.MOV R33, RZ, RZ, -R33 ;  /* 0x000000ffff21d224 */ /* 0x000fe200078e0a21 */
[C---:B------:R-:W-:Y:S01]  /*2210*/  ISETP.GT.U32.AND P5, PT, R2.reuse, R51, PT ;  /* 0x000000330200720c */ /* 0x040fe20003fa4070 */
[----:B------:R-:W-:-:S02]  /*2220*/  IMAD R55, R2, R10, R55 ;  /* 0x0000000a02377224 */ /* 0x000fc400078e0237 */
[----:B------:R-:W-:Y:S02]  /*2230*/  IMAD R15, R2, R8, R15 ;  /* 0x00000008020f7224 */ /* 0x000fe400078e020f */
[C---:B------:R-:W-:Y:S02]  /*2240*/  VIADD R10, R4.reuse, 0x5c ;  /* 0x0000005c040a7836 */ /* 0x040fe40000000000 */
[----:B------:R-:W-:Y:S02]  /*2250*/  VIADD R8, R4, 0x7c ;  /* 0x0000007c04087836 */ /* 0x000fe40000000000 */
[----:B------:R-:W-:Y:S01]  /*2260*/  IMAD.HI.U32 R4, R6, R27, RZ ;  /* 0x0000001b06047227 */ /* 0x000fe200078e00ff */
[----:B------:R-:W-:Y:S02]  /*2270*/  IABS R41, R10 ;  /* 0x0000000a00297213 */ /* 0x000fe40000000000 */
[----:B------:R-:W-:Y:S01]  /*2280*/  IABS R57, R8 ;  /* 0x0000000800397213 */ /* 0x000fe20000000000 */
[----:B------:R-:W-:Y:S01]  /*2290*/  @!P4 IMAD.IADD R49, R49, 0x1, -R2 ;  /* 0x000000013131c824 */ /* 0x000fe200078e0a02 */
[----:B------:R-:W-:Y:S01]  /*22a0*/  ISETP.GT.U32.AND P4, PT, R2, R5, PT ;  /* 0x000000050200720c */ /* 0x000fe20003f84070 */
[----:B------:R-:W-:-:S02]  /*22b0*/  IMAD.MOV R4, RZ, RZ, -R4 ;  /* 0x000000ffff047224 */ /* 0x000fc400078e0a04 */
[----:B------:R-:W-:Y:S01]  /*22c0*/  @!P5 IMAD.IADD R51, R51, 0x1, -R2 ;  /* 0x000000013333d824 */ /* 0x000fe200078e0a02 */
[C---:B------:R-:W-:Y:S01]  /*22d0*/  ISETP.GT.U32.AND P5, PT, R2.reuse, R55, PT ;  /* 0x000000370200720c */ /* 0x040fe20003fa4070 */
[----:B------:R-:W-:Y:S02]  /*22e0*/  IMAD R27, R2, R4, R27 ;  /* 0x00000004021b7224 */ /* 0x000fe400078e021b */
[----:B------:R-:W-:-:S04]  /*22f0*/  IMAD.HI.U32 R4, R6, R41, RZ ;  /* 0x0000002906047227 */ /* 0x000fc800078e00ff */
[----:B------:R-:W-:Y:S02]  /*2300*/  @!P0 IMAD.IADD R53, R53, 0x1, -R2 ;  /* 0x0000000135358824 */ /* 0x000fe400078e0a02 */
[----:B------:R-:W-:-:S03]  /*2310*/  IMAD.HI.U32 R6, R6, R57, RZ ;  /* 0x0000003906067227 */ /* 0x000fc600078e00ff */
[C---:B------:R-:W-:Y:S01]  /*2320*/  ISETP.GT.U32.AND P0, PT, R2.reuse, R53, PT ;  /* 0x000000350200720c */ /* 0x040fe20003f04070 */
[----:B------:R-:W-:Y:S02]  /*2330*/  IMAD.MOV R6, RZ, RZ, -R6 ;  /* 0x000000ffff067224 */ /* 0x000fe400078e0a06 */
[----:B------:R-:W-:Y:S02]  /*2340*/  @!P4 IMAD.IADD R5, R5, 0x1, -R2 ;  /* 0x000000010505c824 */ /* 0x000fe400078e0a02 */
[C---:B------:R-:W-:Y:S02]  /*2350*/  IMAD R57, R2.reuse, R6, R57 ;  /* 0x0000000602397224 */ /* 0x040fe400078e0239 */
[----:B------:R-:W-:Y:S01]  /*2360*/  IMAD.MOV R4, RZ, RZ, -R4 ;  /* 0x000000ffff047224 */ /* 0x000fe200078e0a04 */
[C---:B------:R-:W-:Y:S01]  /*2370*/  ISETP.GT.U32.AND P4, PT, R2.reuse, R5, PT ;  /* 0x000000050200720c */ /* 0x040fe20003f84070 */
[----:B------:R-:W-:Y:S01]  /*2380*/  @!P5 IMAD.IADD R55, R55, 0x1, -R2 ;  /* 0x000000013737d824 */ /* 0x000fe200078e0a02 */
[C---:B------:R-:W-:Y:S01]  /*2390*/  ISETP.GT.U32.AND P5, PT, R2.reuse, R57, PT ;  /* 0x000000390200720c */ /* 0x040fe20003fa4070 */
[----:B------:R-:W-:-:S02]  /*23a0*/  IMAD R41, R2, R4, R41 ;  /* 0x0000000402297224 */ /* 0x000fc400078e0229 */
[--C-:B------:R-:W-:Y:S02]  /*23b0*/  @!P0 IMAD.IADD R53, R53, 0x1, -R2.reuse ;  /* 0x0000000135358824 */ /* 0x100fe400078e0a02 */
[----:B------:R-:W-:Y:S01]  /*23c0*/  @!P3 IMAD.MOV R35, RZ, RZ, -R35 ;  /* 0x000000ffff23b224 */ /* 0x000fe200078e0a23 */
[C---:B------:R-:W-:Y:S01]  /*23d0*/  ISETP.GT.U32.AND P0, PT, R2.reuse, R41, PT ;  /* 0x000000290200720c */ /* 0x040fe20003f04070 */
[----:B------:R-:W-:Y:S01]  /*23e0*/  @!P6 IMAD.MOV R43, RZ, RZ, -R43 ;  /* 0x000000ffff2be224 */ /* 0x000fe200078e0a2b */
[C---:B------:R-:W-:Y:S01]  /*23f0*/  ISETP.GT.U32.AND P3, PT, R2.reuse, R15, PT ;  /* 0x0000000f0200720c */ /* 0x040fe20003f64070 */
[----:B------:R-:W-:Y:S02]  /*2400*/  @!P1 IMAD.MOV R45, RZ, RZ, -R45 ;  /* 0x000000ffff2d9224 */ /* 0x000fe400078e0a2d */
[--C-:B------:R-:W-:Y:S01]  /*2410*/  @!P4 IMAD.IADD R5, R5, 0x1, -R2.reuse ;  /* 0x000000010505c824 */ /* 0x100fe200078e0a02 */
[C---:B------:R-:W-:Y:S01]  /*2420*/  ISETP.GT.U32.AND P4, PT, R2.reuse, R27, PT ;  /* 0x0000001b0200720c */ /* 0x040fe20003f84070 */
[--C-:B------:R-:W-:Y:S01]  /*2430*/  @!P5 IMAD.IADD R57, R57, 0x1, -R2.reuse ;  /* 0x000000013939d824 */ /* 0x100fe200078e0a02 */
[----:B------:R-:W-:Y:S01]  /*2440*/  ISETP.GT.U32.AND P5, PT, R2, R55, PT ;  /* 0x000000370200720c */ /* 0x000fe20003fa4070 */
[----:B------:R-:W-:Y:S01]  /*2450*/  @!P2 IMAD.MOV R5, RZ, RZ, -R5 ;  /* 0x000000ffff05a224 */ /* 0x000fe200078e0a05 */
[----:B------:R-:W-:Y:S01]  /*2460*/  ISETP.GE.AND P2, PT, R20, RZ, PT ;  /* 0x000000ff1400720c */ /* 0x000fe20003f46270 */
[----:B-1----:R-:W-:Y:S01]  /*2470*/  VIADD R4, R171, 0xfffffffe ;  /* 0xfffffffeab047836 */ /* 0x002fe20000000000 */
[----:B------:R-:W-:Y:S01]  /*2480*/  ISETP.GT.U32.AND P6, PT, R2, R57, PT ;  /* 0x000000390200720c */ /* 0x000fe20003fc4070 */
[--C-:B------:R-:W-:Y:S01]  /*2490*/  @!P0 IMAD.IADD R41, R41, 0x1, -R2.reuse ;  /* 0x0000000129298824 */ /* 0x100fe200078e0a02 */
[----:B------:R-:W-:Y:S01]  /*24a0*/  ISETP.GE.AND P0, PT, R28, RZ, PT ;  /* 0x000000ff1c00720c */ /* 0x000fe20003f06270 */
[----:B------:R-:W-:Y:S01]  /*24b0*/  @!P3 IMAD.IADD R15, R15, 0x1, -R2 ;  /* 0x000000010f0fb824 */ /* 0x000fe200078e0a02 */
[----:B------:R-:W-:-:S03]  /*24c0*/  ISETP.GE.AND P3, PT, R22, RZ, PT ;  /* 0x000000ff1600720c */ /* 0x000fc60003f66270 */
[--C-:B------:R-:W-:Y:S01]  /*24d0*/  @!P4 IMAD.IADD R27, R27, 0x1, -R2.reuse ;  /* 0x000000011b1bc824 */ /* 0x100fe200078e0a02 */
[----:B------:R-:W-:Y:S01]  /*24e0*/  ISETP.GE.AND P4, PT, R26, RZ, PT ;  /* 0x000000ff1a00720c */ /* 0x000fe20003f86270 */
[--C-:B------:R-:W-:Y:S01]  /*24f0*/  @!P5 IMAD.IADD R55, R55, 0x1, -R2.reuse ;  /* 0x000000013737d824 */ /* 0x100fe200078e0a02 */
[C---:B------:R-:W-:Y:S01]  /*2500*/  ISETP.GT.U32.AND P1, PT, R2.reuse, R15, PT ;  /* 0x0000000f0200720c */ /* 0x040fe20003f24070 */
[----:B------:R-:W-:Y:S01]  /*2510*/  @!P2 IMAD.MOV R47, RZ, RZ, -R47 ;  /* 0x000000ffff2fa224 */ /* 0x000fe200078e0a2f */
[----:B------:R-:W-:Y:S01]  /*2520*/  ISETP.GT.U32.AND P2, PT, R2, R27, PT ;  /* 0x0000001b0200720c */ /* 0x000fe20003f44070 */
[----:B------:R-:W-:Y:S01]  /*2530*/  @!P6 IMAD.IADD R57, R57, 0x1, -R2 ;  /* 0x000000013939e824 */ /* 0x000fe200078e0a02 */
[----:B------:R-:W-:Y:S01]  /*2540*/  ISETP.GE.AND P6, PT, R37, RZ, PT ;  /* 0x000000ff2500720c */ /* 0x000fe20003fc6270 */
[----:B------:R-:W-:Y:S01]  /*2550*/  @!P0 IMAD.MOV R53, RZ, RZ, -R53 ;  /* 0x000000ffff358224 */ /* 0x000fe200078e0a35 */
[----:B------:R-:W-:Y:S01]  /*2560*/  ISETP.NE.AND P0, PT, R24, RZ, PT ;  /* 0x000000ff1800720c */ /* 0x000fe20003f05270 */
[----:B------:R-:W-:Y:S01]  /*2570*/  @!P3 IMAD.MOV R49, RZ, RZ, -R49 ;  /* 0x000000ffff31b224 */ /* 0x000fe200078e0a31 */
[----:B------:R-:W-:-:S02]  /*2580*/  ISETP.GT.U32.AND P3, PT, R2, R41, PT ;  /* 0x000000290200720c */ /* 0x000fc40003f64070 */
[----:B------:R-:W-:Y:S01]  /*2590*/  ISETP.GE.AND P5, PT, R16, RZ, PT ;  /* 0x000000ff1000720c */ /* 0x000fe20003fa6270 */
[----:B------:R-:W-:Y:S01]  /*25a0*/  @!P4 IMAD.MOV R51, RZ, RZ, -R51 ;  /* 0x000000ffff33c224 */ /* 0x000fe200078e0a33 */
[----:B------:R-:W-:Y:S01]  /*25b0*/  ISETP.GE.AND P4, PT, R14, RZ, PT ;  /* 0x000000ff0e00720c */ /* 0x000fe20003f86270 */
[--C-:B------:R-:W-:Y:S01]  /*25c0*/  @!P1 IMAD.IADD R15, R15, 0x1, -R2.reuse ;  /* 0x000000010f0f9824 */ /* 0x100fe200078e0a02 */
[----:B------:R-:W-:Y:S01]  /*25d0*/  ISETP.GE.AND P1, PT, R18, RZ, PT ;  /* 0x000000ff1200720c */ /* 0x000fe20003f26270 */
[--C-:B------:R-:W-:Y:S01]  /*25e0*/  @!P2 IMAD.IADD R27, R27, 0x1, -R2.reuse ;  /* 0x000000011b1ba824 */ /* 0x100fe200078e0a02 */
[----:B------:R-:W-:Y:S01]  /*25f0*/  ISETP.GE.AND P2, PT, R10, RZ, PT ;  /* 0x000000ff0a00720c */ /* 0x000fe20003f46270 */
[----:B------:R-:W-:Y:S02]  /*2600*/  @!P6 IMAD.MOV R3, RZ, RZ, -R3 ;  /* 0x000000ffff03e224 */ /* 0x000fe400078e0a03 */
[----:B------:R-:W-:Y:S02]  /*2610*/  @!P0 LOP3.LUT R3, RZ, R24, RZ, 0x33, !PT ;  /* 0x00000018ff038212 */ /* 0x000fe400078e33ff */
[----:B------:R-:W-:Y:S01]  /*2620*/  @!P3 IMAD.IADD R41, R41, 0x1, -R2 ;  /* 0x000000012929b824 */ /* 0x000fe200078e0a02 */
[----:B------:R-:W-:Y:S01]  /*2630*/  ISETP.GE.AND P3, PT, R8, RZ, PT ;  /* 0x000000ff0800720c */ /* 0x000fe20003f66270 */
[----:B------:R-:W-:Y:S01]  /*2640*/  @!P5 IMAD.MOV R15, RZ, RZ, -R15 ;  /* 0x000000ffff0fd224 */ /* 0x000fe200078e0a0f */
[----:B------:R-:W-:Y:S01]  /*2650*/  LOP3.LUT R2, RZ, R25, RZ, 0x33, !PT ;  /* 0x00000019ff027212 */ /* 0x000fe200078e33ff */
[----:B------:R-:W-:Y:S01]  /*2660*/  IMAD R168, R3, UR9, RZ ;  /* 0x0000000903a87c24 */ /* 0x000fe2000f8e02ff */
[----:B------:R-:W-:Y:S01]  /*2670*/  UMOV UR9, 0x1 ;  /* 0x0000000100097882 */ /* 0x000fe20000000000 */
[----:B------:R-:W-:Y:S01]  /*2680*/  @!P4 IMAD.MOV R55, RZ, RZ, -R55 ;  /* 0x000000ffff37c224 */ /* 0x000fe200078e0a37 */
[----:B------:R-:W-:Y:S01]  /*2690*/  ISETP.NE.AND P4, PT, R25, RZ, PT ;  /* 0x000000ff1900720c */ /* 0x000fe20003f85270 */
[----:B------:R-:W-:-:S02]  /*26a0*/  IMAD.SHL.U32 R3, R168, 0x4, RZ ;  /* 0x00000004a8037824 */ /* 0x000fc400078e00ff */
[----:B------:R-:W-:Y:S01]  /*26b0*/  @!P1 IMAD.MOV R27, RZ, RZ, -R27 ;  /* 0x000000ffff1b9224 */ /* 0x000fe200078e0a1b */
[C---:B------:R-:W-:Y:S01]  /*26c0*/  SEL R227, R2.reuse, R15, !P4 ;  /* 0x0000000f02e37207 */ /* 0x040fe20006000000 */
[----:B------:R-:W-:Y:S01]  /*26d0*/  IMAD.U32 R15, RZ, RZ, UR18 ;  /* 0x00000012ff0f7e24 */ /* 0x000fe2000f8e00ff */
[----:B--2---:R-:W-:Y:S01]  /*26e0*/  IADD3 R20, P0, PT, R3, UR4, RZ ;  /* 0x0000000403147c10 */ /* 0x004fe2000ff1e0ff */
[----:B------:R-:W-:Y:S01]  /*26f0*/  @!P3 IMAD.MOV R57, RZ, RZ, -R57 ;  /* 0x000000ffff39b224 */ /* 0x000fe200078e0a39 */
[C---:B------:R-:W-:Y:S01]  /*2700*/  SEL R177, R2.reuse, R5, !P4 ;  /* 0x0000000502b17207 */ /* 0x040fe20006000000 */
[----:B------:R-:W-:Y:S01]  /*2710*/  IMAD.U32 R5, RZ, RZ, UR18 ;  /* 0x00000012ff057e24 */ /* 0x000fe2000f8e00ff */
[C---:B------:R-:W-:Y:S01]  /*2720*/  SEL R181, R2.reuse, R7, !P4 ;  /* 0x0000000702b57207 */ /* 0x040fe20006000000 */
[----:B------:R-:W-:Y:S01]  /*2730*/  IMAD.U32 R7, RZ, RZ, UR61 ;  /* 0x0000003dff077e24 */ /* 0x000fe2000f8e00ff */
[C---:B------:R-:W-:Y:S01]  /*2740*/  SEL R197, R2.reuse, R21, !P4 ;  /* 0x0000001502c57207 */ /* 0x040fe20006000000 */
[----:B------:R-:W-:Y:S01]  /*2750*/  IMAD.U32 R25, RZ, RZ, UR58 ;  /* 0x0000003aff197e24 */ /* 0x000fe2000f8e00ff */
[----:B------:R-:W-:Y:S01]  /*2760*/  SEL R185, R2, R11, !P4 ;  /* 0x0000000b02b97207 */ /* 0x000fe20006000000 */
[----:B------:R-:W-:Y:S01]  /*2770*/  IMAD.U32 R11, RZ, RZ, UR18 ;  /* 0x00000012ff0b7e24 */ /* 0x000fe2000f8e00ff */
[----:B------:R-:W-:Y:S01]  /*2780*/  LEA.HI.X.SX32 R21, R168, UR5, 0x2, P0 ;  /* 0x00000005a8157c11 */ /* 0x000fe200080f16ff */
[----:B------:R-:W-:Y:S01]  /*2790*/  @!P2 IMAD.MOV R41, RZ, RZ, -R41 ;  /* 0x000000ffff29a224 */ /* 0x000fe200078e0a29 */
[----:B------:R-:W-:Y:S01]  /*27a0*/  IADD3 R18, P0, PT, R20, UR59, RZ ;  /* 0x0000003b14127c10 */ /* 0x000fe2000ff1e0ff */
[----:B------:R-:W-:Y:S01]  /*27b0*/  USHF.L.U32 UR4, UR20, 0x15, URZ ;  /* 0x0000001514047899 */ /* 0x000fe200080006ff */
[----:B------:R-:W-:-:S02]  /*27c0*/  LEA R14, P3, R15, R20, 0x3 ;  /* 0x000000140f0e7211 */ /* 0x000fc400078618ff */
[C---:B------:R-:W-:Y:S01]  /*27d0*/  SEL R183, R2.reuse, R9, !P4 ;  /* 0x0000000902b77207 */ /* 0x040fe20006000000 */
[----:B------:R-:W-:Y:S01]  /*27e0*/  IMAD.U32 R9, RZ, RZ, UR60 ;  /* 0x0000003cff097e24 */ /* 0x000fe2000f8e00ff */
[C---:B------:R-:W-:Y:S01]  /*27f0*/  SEL R195, R2.reuse, R19, !P4 ;  /* 0x0000001302c37207 */ /* 0x040fe20006000000 */
[----:B------:R-:W-:Y:S01]  /*2800*/  ULOP3.LUT UR4, UR4, 0x600000, URZ, 0xc0, !UPT ;  /* 0x0060000004047892 */ /* 0x000fe2000f8ec0ff */
[----:B------:R-:W-:Y:S01]  /*2810*/  SEL R199, R2, R23, !P4 ;  /* 0x0000001702c77207 */ /* 0x000fe20006000000 */
[----:B------:R-:W-:Y:S01]  /*2820*/  IMAD.U32 R23, RZ, RZ, UR59 ;  /* 0x0000003bff177e24 */ /* 0x000fe2000f8e00ff */
[-C--:B------:R-:W-:Y:S01]  /*2830*/  LEA.HI.X.SX32 R19, R5, R21.reuse, 0x2, P0 ;  /* 0x0000001505137211 */ /* 0x080fe200000f16ff */
[----:B------:R-:W-:Y:S01]  /*2840*/  IMAD.U32 R5, RZ, RZ, UR47 ;  /* 0x0000002fff057e24 */ /* 0x000fe2000f8e00ff */
[----:B------:R-:W-:Y:S01]  /*2850*/  LEA.HI.X.SX32 R15, R7, R21, 0x2, P3 ;  /* 0x00000015070f7211 */ /* 0x000fe200018f16ff */
[----:B------:R-:W-:Y:S01]  /*2860*/  IMAD.U32 R7, RZ, RZ, UR46 ;  /* 0x0000002eff077e24 */ /* 0x000fe2000f8e00ff */
[----:B------:R-:W-:-:S02]  /*2870*/  IADD3 R12, P0, PT, R20, UR51, RZ ;  /* 0x00000033140c7c10 */ /* 0x000fc4000ff1e0ff */
[----:B------:R-:W-:Y:S02]  /*2880*/  LEA R10, P3, R11, R20, 0x4 ;  /* 0x000000140b0a7211 */ /* 0x000fe400078620ff */
[C---:B------:R-:W-:Y:S02]  /*2890*/  SEL R187, R2.reuse, R13, !P4 ;  /* 0x0000000d02bb7207 */ /* 0x040fe40006000000 */
[----:B------:R-:W-:Y:S01]  /*28a0*/  SEL R231, R2, R27, !P4 ;  /* 0x0000001b02e77207 */ /* 0x000fe20006000000 */
[----:B------:R-:W-:Y:S01]  /*28b0*/  IMAD.U32 R27, RZ, RZ, UR57 ;  /* 0x00000039ff1b7e24 */ /* 0x000fe2000f8e00ff */
[-C--:B------:R-:W-:Y:S01]  /*28c0*/  LEA.HI.X.SX32 R13, R9, R21.reuse, 0x2, P0 ;  /* 0x00000015090d7211 */ /* 0x080fe200000f16ff */
[----:B------:R-:W-:Y:S01]  /*28d0*/  IMAD.U32 R9, RZ, RZ, UR45 ;  /* 0x0000002dff097e24 */ /* 0x000fe2000f8e00ff */
[----:B------:R-:W-:Y:S01]  /*28e0*/  LEA.HI.X.SX32 R11, R23, R21, 0x2, P3 ;  /* 0x00000015170b7211 */ /* 0x000fe200018f16ff */
[----:B------:R-:W-:Y:S01]  /*28f0*/  IMAD.U32 R23, RZ, RZ, UR44 ;  /* 0x0000002cff177e24 */ /* 0x000fe2000f8e00ff */
[----:B------:R-:W-:-:S02]  /*2900*/  IADD3 R78, P0, PT, R20, UR43, RZ ;  /* 0x0000002b144e7c10 */ /* 0x000fc4000ff1e0ff */
[----:B------:R-:W-:Y:S02]  /*2910*/  IADD3 R126, P3, PT, R20, UR39, RZ ;  /* 0x00000027147e7c10 */ /* 0x000fe4000ff7e0ff */
[C---:B------:R-:W-:Y:S01]  /*2920*/  SEL R207, R2.reuse, R29, !P4 ;  /* 0x0000001d02cf7207 */ /* 0x040fe20006000000 */
[----:B------:R-:W-:Y:S01]  /*2930*/  IMAD.U32 R29, RZ, RZ, UR56 ;  /* 0x00000038ff1d7e24 */ /* 0x000fe2000f8e00ff */
[----:B------:R-:W-:Y:S01]  /*2940*/  SEL R209, R2, R31, !P4 ;  /* 0x0000001f02d17207 */ /* 0x000fe20006000000 */
[----:B------:R-:W-:Y:S01]  /*2950*/  IMAD.U32 R31, RZ, RZ, UR55 ;  /* 0x00000037ff1f7e24 */ /* 0x000fe2000f8e00ff */
[-C--:B------:R-:W-:Y:S01]  /*2960*/  LEA.HI.X.SX32 R79, R25, R21.reuse, 0x2, P0 ;  /* 0x00000015194f7211 */ /* 0x080fe200000f16ff */
[----:B------:R-:W-:Y:S01]  /*2970*/  IMAD.U32 R25, RZ, RZ, UR43 ;  /* 0x0000002bff197e24 */ /* 0x000fe2000f8e00ff */
[----:B------:R-:W-:Y:S01]  /*2980*/  LEA.HI.X.SX32 R127, R27, R21, 0x2, P3 ;  /* 0x000000151b7f7211 */ /* 0x000fe200018f16ff */
[----:B------:R-:W-:Y:S01]  /*2990*/  IMAD.U32 R27, RZ, RZ, UR42 ;  /* 0x0000002aff1b7e24 */ /* 0x000fe2000f8e00ff */
[----:B------:R-:W-:-:S02]  /*29a0*/  IADD3 R124, P0, PT, R20, UR35, RZ ;  /* 0x00000023147c7c10 */ /* 0x000fc4000ff1e0ff */
[-C--:B------:R-:W-:Y:S02]  /*29b0*/  LEA R82, P3, R83, R20.reuse, 0x5 ;  /* 0x0000001453527211 */ /* 0x080fe400078628ff */
[C---:B------:R-:W-:Y:S01]  /*29c0*/  SEL R225, R2.reuse, R33, !P4 ;  /* 0x0000002102e17207 */ /* 0x040fe20006000000 */
[----:B------:R-:W-:Y:S01]  /*29d0*/  IMAD.U32 R33, RZ, RZ, UR54 ;  /* 0x00000036ff217e24 */ /* 0x000fe2000f8e00ff */
[----:B------:R-:W-:Y:S01]  /*29e0*/  SEL R215, R2, R35, !P4 ;  /* 0x0000002302d77207 */ /* 0x000fe20006000000 */
[----:B------:R-:W-:Y:S01]  /*29f0*/  IMAD.U32 R35, RZ, RZ, UR53 ;  /* 0x00000035ff237e24 */ /* 0x000fe2000f8e00ff */
[-C--:B------:R-:W-:Y:S01]  /*2a00*/  LEA.HI.X.SX32 R125, R29, R21.reuse, 0x2, P0 ;  /* 0x000000151d7d7211 */ /* 0x080fe200000f16ff */
[----:B------:R-:W-:Y:S01]  /*2a10*/  IMAD.U32 R29, RZ, RZ, UR41 ;  /* 0x00000029ff1d7e24 */ /* 0x000fe2000f8e00ff */
[----:B------:R-:W-:Y:S02]  /*2a20*/  LEA.HI.X.SX32 R83, R31, R21, 0x2, P3 ;  /* 0x000000151f537211 */ /* 0x000fe400018f16ff */
[----:B------:R-:W-:-:S02]  /*2a30*/  IADD3 R118, P0, PT, R119, R20, RZ ;  /* 0x0000001477767210 */ /* 0x000fc40007f1e0ff */
[-C--:B------:R-:W-:Y:S02]  /*2a40*/  IADD3 R122, P3, PT, R123, R20.reuse, RZ ;  /* 0x000000147b7a7210 */ /* 0x080fe40007f7e0ff */
[C---:B------:R-:W-:Y:S01]  /*2a50*/  SEL R217, R2.reuse, R43, !P4 ;  /* 0x0000002b02d97207 */ /* 0x040fe20006000000 */
[----:B------:R-:W-:Y:S01]  /*2a60*/  IMAD.U32 R43, RZ, RZ, UR51 ;  /* 0x00000033ff2b7e24 */ /* 0x000fe2000f8e00ff */
[----:B------:R-:W-:Y:S01]  /*2a70*/  SEL R235, R2, R41, !P4 ;  /* 0x0000002902eb7207 */ /* 0x000fe20006000000 */
[----:B------:R-:W-:Y:S01]  /*2a80*/  IMAD.U32 R41, RZ, RZ, UR52 ;  /* 0x00000034ff297e24 */ /* 0x000fe2000f8e00ff */
[-C--:B------:R-:W-:Y:S02]  /*2a90*/  LEA.HI.X.SX32 R119, R33, R21.reuse, 0x2, P0 ;  /* 0x0000001521777211 */ /* 0x080fe400000f16ff */
        /* <DEDUP_REMOVED lines=11> */
[----:B------:R-:W-:Y:S01]  /*2b50*/  SEL R233, R2, R49, !P4 ;  /* 0x0000003102e97207 */ /* 0x000fe20006000000 */
[----:B------:R-:W-:Y:S01]  /*2b60*/  IMAD.U32 R49, RZ, RZ, UR48 ;  /* 0x00000030ff317e24 */ /* 0x000fe2000f8e00ff */
[-C--:B------:R-:W-:Y:S02]  /*2b70*/  LEA.HI.X.SX32 R95, R45, R21.reuse, 0x2, P0 ;  /* 0x000000152d5f7211 */ /* 0x080fe400000f16ff */
[----:B------:R-:W-:Y:S02]  /*2b80*/  LEA.HI.X.SX32 R97, R47, R21, 0x2, P3 ;  /* 0x000000152f617211 */ /* 0x000fe400018f16ff */
[-C--:B------:R-:W-:Y:S02]  /*2b90*/  IADD3 R100, P0, PT, R101, R20.reuse, RZ ;  /* 0x0000001465647210 */ /* 0x080fe40007f1e0ff */
[----:B------:R-:W-:-:S02]  /*2ba0*/  LEA R98, P3, R99, R20, 0x6 ;  /* 0x0000001463627211 */ /* 0x000fc400078630ff */
[-C--:B------:R-:W-:Y:S02]  /*2bb0*/  LEA.HI.X.SX32 R101, R49, R21.reuse, 0x2, P0 ;  /* 0x0000001531657211 */ /* 0x080fe400000f16ff */
[-C--:B------:R-:W-:Y:S01]  /*2bc0*/  LEA.HI.X.SX32 R99, R5, R21.reuse, 0x2, P3 ;  /* 0x0000001505637211 */ /* 0x080fe200018f16ff */
[----:B------:R-:W-:Y:S01]  /*2bd0*/  IMAD.U32 R5, RZ, RZ, UR40 ;  /* 0x00000028ff057e24 */ /* 0x000fe2000f8e00ff */
[-C--:B------:R-:W-:Y:S02]  /*2be0*/  IADD3 R106, P0, PT, R107, R20.reuse, RZ ;  /* 0x000000146b6a7210 */ /* 0x080fe40007f1e0ff */
[-C--:B------:R-:W-:Y:S02]  /*2bf0*/  IADD3 R110, P3, PT, R111, R20.reuse, RZ ;  /* 0x000000146f6e7210 */ /* 0x080fe40007f7e0ff */
[-C--:B------:R-:W-:Y:S01]  /*2c00*/  LEA.HI.X.SX32 R107, R7, R21.reuse, 0x2, P0 ;  /* 0x00000015076b7211 */ /* 0x080fe200000f16ff */
[----:B------:R-:W-:Y:S01]  /*2c10*/  IMAD.U32 R7, RZ, RZ, UR39 ;  /* 0x00000027ff077e24 */ /* 0x000fe2000f8e00ff */
[----:B------:R-:W-:Y:S01]  /*2c20*/  LEA.HI.X.SX32 R111, R9, R21, 0x2, P3 ;  /* 0x00000015096f7211 */ /* 0x000fe200018f16ff */
[----:B------:R-:W-:Y:S01]  /*2c30*/  IMAD.U32 R9, RZ, RZ, UR38 ;  /* 0x00000026ff097e24 */ /* 0x000fe2000f8e00ff */
[----:B------:R-:W-:-:S02]  /*2c40*/  IADD3 R84, P0, PT, R85, R20, RZ ;  /* 0x0000001455547210 */ /* 0x000fc40007f1e0ff */
[----:B------:R-:W-:Y:S02]  /*2c50*/  IADD3 R86, P3, PT, R87, R20, RZ ;  /* 0x0000001457567210 */ /* 0x000fe40007f7e0ff */
[C---:B------:R-:W-:Y:S02]  /*2c60*/  SEL R179, R2.reuse, R179, !P4 ;  /* 0x000000b302b37207 */ /* 0x040fe40006000000 */
[C---:B------:R-:W-:Y:S02]  /*2c70*/  SEL R189, R2.reuse, R189, !P4 ;  /* 0x000000bd02bd7207 */ /* 0x040fe40006000000 */
[C---:B------:R-:W-:Y:S02]  /*2c80*/  SEL R191, R2.reuse, R191, !P4 ;  /* 0x000000bf02bf7207 */ /* 0x040fe40006000000 */
[C---:B------:R-:W-:Y:S01]  /*2c90*/  SEL R193, R2.reuse, R17, !P4 ;  /* 0x0000001102c17207 */ /* 0x040fe20006000000 */
[----:B------:R-:W-:Y:S01]  /*2ca0*/  IMAD.U32 R17, RZ, RZ, UR18 ;  /* 0x00000012ff117e24 */ /* 0x000fe2000f8e00ff */
[----:B------:R-:W-:-:S02]  /*2cb0*/  SEL R201, R2, R201, !P4 ;  /* 0x000000c902c97207 */ /* 0x000fc40006000000 */
[C---:B------:R-:W-:Y:S01]  /*2cc0*/  SEL R203, R2.reuse, R203, !P4 ;  /* 0x000000cb02cb7207 */ /* 0x040fe20006000000 */
[----:B------:R-:W-:Y:S01]  /*2cd0*/  IMAD R17, R17, 0x6c, RZ ;  /* 0x0000006c11117824 */ /* 0x000fe200078e02ff */
[C---:B------:R-:W-:Y:S02]  /*2ce0*/  SEL R205, R2.reuse, R205, !P4 ;  /* 0x000000cd02cd7207 */ /* 0x040fe40006000000 */
[C---:B------:R-:W-:Y:S02]  /*2cf0*/  SEL R211, R2.reuse, R211, !P4 ;  /* 0x000000d302d37207 */ /* 0x040fe40006000000 */
[C---:B------:R-:W-:Y:S02]  /*2d00*/  SEL R213, R2.reuse, R213, !P4 ;  /* 0x000000d502d57207 */ /* 0x040fe40006000000 */
[C---:B------:R-:W-:Y:S02]  /*2d10*/  SEL R221, R2.reuse, R51, !P4 ;  /* 0x0000003302dd7207 */ /* 0x040fe40006000000 */
[----:B------:R-:W-:-:S02]  /*2d20*/  SEL R237, R2, R53, !P4 ;  /* 0x0000003502ed7207 */ /* 0x000fc40006000000 */
[C---:B------:R-:W-:Y:S02]  /*2d30*/  SEL R223, R2.reuse, R55, !P4 ;  /* 0x0000003702df7207 */ /* 0x040fe40006000000 */
[----:B------:R-:W-:Y:S01]  /*2d40*/  SEL R239, R2, R57, !P4 ;  /* 0x0000003902ef7207 */ /* 0x000fe20006000000 */
[----:B------:R-:W-:Y:S01]  /*2d50*/  VIADD R2, R171, 0xffffffff ;  /* 0xffffffffab027836 */ /* 0x000fe20000000000 */
[-C--:B------:R-:W-:Y:S01]  /*2d60*/  LEA.HI.X.SX32 R85, R23, R21.reuse, 0x2, P0 ;  /* 0x0000001517557211 */ /* 0x080fe200000f16ff */
[----:B------:R-:W-:Y:S01]  /*2d70*/  IMAD.U32 R23, RZ, RZ, UR37 ;  /* 0x00000025ff177e24 */ /* 0x000fe2000f8e00ff */
[----:B------:R-:W-:Y:S01]  /*2d80*/  LEA.HI.X.SX32 R87, R25, R21, 0x2, P3 ;  /* 0x0000001519577211 */ /* 0x000fe200018f16ff */
[----:B------:R-:W-:Y:S01]  /*2d90*/  IMAD.U32 R25, RZ, RZ, UR32 ;  /* 0x00000020ff197e24 */ /* 0x000fe2000f8e00ff */
[-C--:B------:R-:W-:Y:S02]  /*2da0*/  IADD3 R92, P0, PT, R93, R20.reuse, RZ ;  /* 0x000000145d5c7210 */ /* 0x080fe40007f1e0ff */
[----:B------:R-:W-:-:S02]  /*2db0*/  IADD3 R90, P3, PT, R91, R20, RZ ;  /* 0x000000145b5a7210 */ /* 0x000fc40007f7e0ff */
[----:B------:R-:W-:Y:S01]  /*2dc0*/  ISETP.GE.U32.AND P1, PT, R2, 0x7fffffe0, PT ;  /* 0x7fffffe00200780c */ /* 0x000fe20003f26070 */
[----:B------:R-:W-:Y:S01]  /*2dd0*/  VIADD R2, R171, 0xfffffffd ;  /* 0xfffffffdab027836 */ /* 0x000fe20000000000 */
[-C--:B------:R-:W-:Y:S02]  /*2de0*/  LEA.HI.X.SX32 R93, R27, R21.reuse, 0x2, P0 ;  /* 0x000000151b5d7211 */ /* 0x080fe400000f16ff */
[-C--:B------:R-:W-:Y:S02]  /*2df0*/  LEA.HI.X.SX32 R91, R29, R21.reuse, 0x2, P3 ;  /* 0x000000151d5b7211 */ /* 0x080fe400018f16ff */
[-C--:B------:R-:W-:Y:S02]  /*2e00*/  IADD3 R104, P0, PT, R105, R20.reuse, RZ ;  /* 0x0000001469687210 */ /* 0x080fe40007f1e0ff */
[-C--:B------:R-:W-:Y:S02]  /*2e10*/  IADD3 R102, P3, PT, R103, R20.reuse, RZ ;  /* 0x0000001467667210 */ /* 0x080fe40007f7e0ff */
[-C--:B------:R-:W-:Y:S01]  /*2e20*/  LEA.HI.X.SX32 R105, R5, R21.reuse, 0x2, P0 ;  /* 0x0000001505697211 */ /* 0x080fe200000f16ff */
[----:B------:R-:W-:Y:S01]  /*2e30*/  IMAD.U32 R5, RZ, RZ, UR36 ;  /* 0x00000024ff057e24 */ /* 0x000fe2000f8e00ff */
[----:B------:R-:W-:Y:S01]  /*2e40*/  LEA.HI.X.SX32 R103, R7, R21, 0x2, P3 ;  /* 0x0000001507677211 */ /* 0x000fe200018f16ff */
[----:B------:R-:W-:Y:S01]  /*2e50*/  IMAD.U32 R7, RZ, RZ, UR35 ;  /* 0x00000023ff077e24 */ /* 0x000fe2000f8e00ff */
[----:B------:R-:W-:Y:S01]  /*2e60*/  ISETP.GE.U32.AND P5, PT, R2, 0x7fffffde, PT ;  /* 0x7fffffde0200780c */ /* 0x000fe20003fa6070 */
[----:B------:R-:W-:Y:S01]  /*2e70*/  IMAD.U32 R2, RZ, RZ, UR18 ;  /* 0x00000012ff027e24 */ /* 0x000fe2000f8e00ff */
[----:B------:R-:W-:-:S02]  /*2e80*/  IADD3 R112, P0, PT, R113, R20, RZ ;  /* 0x0000001471707210 */ /* 0x000fc40007f1e0ff */
[-C--:B------:R-:W-:Y:S02]  /*2e90*/  IADD3 R114, P3, PT, R115, R20.reuse, RZ ;  /* 0x0000001473727210 */ /* 0x080fe40007f7e0ff */
[----:B------:R-:W-:Y:S01]  /*2ea0*/  ISETP.GE.U32.AND P2, PT, R4, 0x7fffffdf, PT ;  /* 0x7fffffdf0400780c */ /* 0x000fe20003f46070 */
[----:B------:R-:W-:Y:S01]  /*2eb0*/  VIADD R4, R171, 0xfffffffc ;  /* 0xfffffffcab047836 */ /* 0x000fe20000000000 */
[-C--:B------:R-:W-:Y:S01]  /*2ec0*/  LEA.HI.X.SX32 R113, R9, R21.reuse, 0x2, P0 ;  /* 0x0000001509717211 */ /* 0x080fe200000f16ff */
[----:B------:R-:W-:Y:S01]  /*2ed0*/  IMAD R9, R2, 0x74, RZ ;  /* 0x0000007402097824 */ /* 0x000fe200078e02ff */
[-C--:B------:R-:W-:Y:S02]  /*2ee0*/  IADD3 R16, P6, PT, R17, R20.reuse, RZ ;  /* 0x0000001411107210 */ /* 0x080fe40007fde0ff */
[----:B------:R-:W-:Y:S01]  /*2ef0*/  LEA.HI.X.SX32 R115, R23, R21, 0x2, P3 ;  /* 0x0000001517737211 */ /* 0x000fe200018f16ff */
[----:B------:R-:W-:Y:S01]  /*2f00*/  IMAD.U32 R23, RZ, RZ, UR33 ;  /* 0x00000021ff177e24 */ /* 0x000fe2000f8e00ff */
[----:B------:R-:W-:-:S02]  /*2f10*/  IADD3 R116, P3, PT, R117, R20, RZ ;  /* 0x0000001475747210 */ /* 0x000fc40007f7e0ff */
[-C--:B------:R-:W-:Y:S01]  /*2f20*/  LEA.HI.X.SX32 R17, R5, R21.reuse, 0x2, P6 ;  /* 0x0000001505117211 */ /* 0x080fe200030f16ff */
[----:B------:R-:W-:Y:S01]  /*2f30*/  IMAD.U32 R5, RZ, RZ, UR34 ;  /* 0x00000022ff057e24 */ /* 0x000fe2000f8e00ff */
[-C--:B------:R-:W-:Y:S01]  /*2f40*/  LEA.HI.X.SX32 R117, R7, R21.reuse, 0x2, P3 ;  /* 0x0000001507757211 */ /* 0x080fe200018f16ff */
[----:B------:R-:W-:Y:S01]  /*2f50*/  IMAD R7, R2, 0x78, RZ ;  /* 0x0000007802077824 */ /* 0x000fe200078e02ff */
[----:B------:R-:W-:Y:S01]  /*2f60*/  ISETP.GE.U32.AND P4, PT, R4, 0x7fffffdd, PT ;  /* 0x7fffffdd0400780c */ /* 0x000fe20003f86070 */
[----:B------:R-:W-:Y:S01]  /*2f70*/  IMAD.U32 R4, RZ, RZ, UR18 ;  /* 0x00000012ff047e24 */ /* 0x000fe2000f8e00ff */
[----:B------:R-:W-:Y:S02]  /*2f80*/  IADD3 R8, P3, PT, R9, R20, RZ ;  /* 0x0000001409087210 */ /* 0x000fe40007f7e0ff */
[----:B------:R-:W-:Y:S02]  /*2f90*/  LEA R120, P6, R170, UR6, 0x2 ;  /* 0x00000006aa787c11 */ /* 0x000fe4000f8c10ff */
[----:B------:R-:W-:Y:S01]  /*2fa0*/  LEA.HI.X.SX32 R9, R5, R21, 0x2, P3 ;  /* 0x0000001505097211 */ /* 0x000fe200018f16ff */
[----:B------:R-:W-:Y:S01]  /*2fb0*/  IMAD R5, R4, 0x7c, RZ ;  /* 0x0000007c04057824 */ /* 0x000fe200078e02ff */
[----:B------:R-:W-:-:S02]  /*2fc0*/  ISETP.NE.U32.AND P0, PT, R39, RZ, PT ;  /* 0x000000ff2700720c */ /* 0x000fc40003f05070 */
[----:B------:R-:W-:Y:S02]  /*2fd0*/  IADD3 R6, P3, PT, R7, R20, RZ ;  /* 0x0000001407067210 */ /* 0x000fe40007f7e0ff */
[----:B------:R-:W-:Y:S01]  /*2fe0*/  LEA.HI.X.SX32 R2, R170, UR7, 0x2, P6 ;  /* 0x00000007aa027c11 */ /* 0x000fe2000b0f16ff */
[----:B------:R-:W-:Y:S10]  /*2ff0*/  BRA.U UP0, `(.L_x_5) ;  /* 0x0000000100187547 */ /* 0x000ff4000b800000 */
[----:B------:R-:W-:Y:S01]  /*3000*/  ELECT P6, URZ, PT ;  /* 0x0000000000ff782f */ /* 0x000fe200038c0000 */
[----:B------:R-:W-:Y:S01]  /*3010*/  IMAD.MOV.U32 R4, RZ, RZ, 0x1 ;  /* 0x00000001ff047424 */ /* 0x000fe200078e00ff */
[----:B------:R-:W-:Y:S01]  /*3020*/  UMOV UR5, 0x40 ;  /* 0x0000004000057882 */ /* 0x000fe20000000000 */
[----:B------:R-:W-:Y:S01]  /*3030*/  UVIRTCOUNT.DEALLOC.SMPOOL 0x80 ;  /* 0x000000800000784c */ /* 0x000fe20000000000 */
[----:B------:R-:W-:-:S09]  /*3040*/  ULEA UR5, UR8, UR5, 0x18 ;  /* 0x0000000508057291 */ /* 0x000fd2000f8ec0ff */
[----:B------:R1:W-:Y:S03]  /*3050*/  @P6 STS.U8 [UR5], R4 ;  /* 0x00000004ff006988 */ /* 0x0003e60008000005 */
.L_x_5:
[----:B------:R-:W-:Y:S01]  /*3060*/  UIADD3 UR11, UPT, UPT, UR15, UR4, URZ ;  /* 0x000000040f0b7290 */ /* 0x000fe2000fffe0ff */
[----:B------:R-:W-:Y:S01]  /*3070*/  LEA.HI.X.SX32 R7, R23, R21, 0x2, P3 ;  /* 0x0000001517077211 */ /* 0x000fe200018f16ff */
[----:B------:R-:W-:Y:S01]  /*3080*/  VOTEU.ALL UP1, P0 ;  /* 0x0000000000ff7886 */ /* 0x000fe20000020000 */
[----:B-1----:R-:W-:Y:S01]  /*3090*/  IADD3 R4, P3, PT, R5, R20, RZ ;  /* 0x0000001405047210 */ /* 0x002fe20007f7e0ff */
[----:B------:R-:W-:Y:S01]  /*30a0*/  VIADD R22, R171, 0xfffffffb ;  /* 0xfffffffbab167836 */ /* 0x000fe20000000000 */
[----:B------:R-:W-:Y:S01]  /*30b0*/  VOTEU.ALL UP2, P0 ;  /* 0x0000000000ff7886 */ /* 0x000fe20000040000 */
[----:B------:R-:W-:Y:S01]  /*30c0*/  LEA R173, R39, UR10, 0x7 ;  /* 0x0000000a27ad7c11 */ /* 0x000fe2000f8e38ff */
[----:B------:R-:W-:Y:S01]  /*30d0*/  IMAD.U32 R67, RZ, RZ, UR12 ;  /* 0x0000000cff437e24 */ /* 0x000fe2000f8e00ff */
[----:B------:R-:W-:-:S04]  /*30e0*/  @!UP1 UIADD3 UR6, UPT, UPT, -UR9, 0x100000, URZ ;  /* 0x0010000009069890 */ /* 0x000fc8000fffe1ff */
[----:B------:R-:W-:Y:S02]  /*30f0*/  @!UP1 USHF.L.U32 UR7, UR6, 0xb, URZ ;  /* 0x0000000b06079899 */ /* 0x000fe400080006ff */
[----:B------:R-:W-:Y:S01]  /*3100*/  @!UP1 USHF.L.U32 UR6, UR6, 0x1, URZ ;  /* 0x0000000106069899 */ /* 0x000fe200080006ff */
[----:B------:R-:W-:Y:S01]  /*3110*/  STTM.x128 tmem[UR11], RZ ;  /* 0x000000ff000079ed */ /* 0x000fe200083c000b */
[----:B------:R-:W1:Y:S01]  /*3120*/  FENCE.VIEW.ASYNC.T ;  /* 0x00000000000073c6 */ /* 0x000e620000000200 */
[----:B------:R-:W-:-:S04]  /*3130*/  @!UP1 UIADD3 UR4, UPT, UPT, -UR9, 0x100000, URZ ;  /* 0x0010000009049890 */ /* 0x000fc8000fffe1ff */
[----:B------:R-:W-:Y:S02]  /*3140*/  @!UP1 USHF.L.U32 UR5, UR4, 0xb, URZ ;  /* 0x0000000b04059899 */ /* 0x000fe400080006ff */
[----:B------:R-:W-:Y:S01]  /*3150*/  @!UP1 USHF.L.U32 UR4, UR4, 0x1, URZ ;  /* 0x0000000104049899 */ /* 0x000fe200080006ff */
[----:B-1----:R-:W-:Y:S01]  /*3160*/  BAR.SYNC.DEFER_BLOCKING 0x0 ;  /* 0x0000000000007b1d */ /* 0x002fe20000010000 */
[----:B------:R-:W-:Y:S01]  /*3170*/  LEA.HI.X.SX32 R5, R25, R21, 0x2, P3 ;  /* 0x0000001519057211 */ /* 0x000fe200018f16ff */
[----:B------:R-:W-:Y:S01]  /*3180*/  IMAD.U32 R71, RZ, RZ, UR12 ;  /* 0x0000000cff477e24 */ /* 0x000fe2000f8e00ff */
[----:B------:R-:W-:Y:S01]  /*3190*/  ISETP.GE.U32.AND P3, PT, R22, 0x7fffffdc, PT ;  /* 0x7fffffdc1600780c */ /* 0x000fe20003f66070 */
[----:B------:R-:W-:Y:S01]  /*31a0*/  VIADD R22, R171, 0xfffffffa ;  /* 0xfffffffaab167836 */ /* 0x000fe20000000000 */
[----:B------:R-:W-:Y:S01]  /*31b0*/  USHF.L.U32 UR13, UR19, 0x5, URZ ;  /* 0x00000005130d7899 */ /* 0x000fe200080006ff */
[----:B------:R-:W-:Y:S01]  /*31c0*/  IMAD.U32 R75, RZ, RZ, UR12 ;  /* 0x0000000cff4b7e24 */ /* 0x000fe2000f8e00ff */
[----:B------:R-:W-:Y:S01]  /*31d0*/  VOTEU.ALL UP1, P0 ;  /* 0x0000000000ff7886 */ /* 0x000fe20000020000 */
[----:B------:R-:W-:Y:S01]  /*31e0*/  IMAD.WIDE R66, R67, 0x4, R20 ;  /* 0x0000000443427825 */ /* 0x000fe200078e0214 */
[----:B------:R-:W-:Y:S01]  /*31f0*/  USHF.R.S32.HI UR66, URZ, 0x1f, UR12 ;  /* 0x0000001fff427899 */ /* 0x000fe2000801140c */
[----:B------:R-:W-:Y:S01]  /*3200*/  P2R R174, PR, RZ, 0x1 ;  /* 0x00000001ffae7803 */ /* 0x000fe20000000000 */
[----:B------:R-:W-:Y:S01]  /*3210*/  USHF.L.U32 UR19, UR12, 0x2, URZ ;  /* 0x000000020c137899 */ /* 0x000fe200080006ff */
[----:B------:R-:W-:Y:S01]  /*3220*/  IMAD.WIDE R70, R71, 0x4, R18 ;  /* 0x0000000447467825 */ /* 0x000fe200078e0212 */
[----:B------:R-:W-:-:S02]  /*3230*/  USHF.L.U64.HI UR62, UR12, 0x2, UR66 ;  /* 0x000000020c3e7899 */ /* 0x000fc40008010242 */
[----:B------:R-:W-:Y:S01]  /*3240*/  USHF.R.S32.HI UR67, URZ, 0x1f, UR13 ;  /* 0x0000001fff437899 */ /* 0x000fe2000801140d */
[----:B------:R-:W-:Y:S01]  /*3250*/  IMAD.WIDE R74, R75, 0x4, R14 ;  /* 0x000000044b4a7825 */ /* 0x000fe200078e020e */
[----:B------:R-:W-:Y:S02]  /*3260*/  USHF.L.U32 UR63, UR13, 0x2, URZ ;  /* 0x000000020d3f7899 */ /* 0x000fe400080006ff */
[----:B------:R-:W-:Y:S01]  /*3270*/  USHF.L.U64.HI UR64, UR13, 0x2, UR67 ;  /* 0x000000020d407899 */ /* 0x000fe20008010243 */
[----:B------:R-:W-:Y:S01]  /*3280*/  IMAD.U32 R77, RZ, RZ, UR12 ;  /* 0x0000000cff4d7e24 */ /* 0x000fe2000f8e00ff */
[----:B------:R-:W-:Y:S01]  /*3290*/  UIADD3 UR65, UPT, UPT, UR15, 0x80, URZ ;  /* 0x000000800f417890 */ /* 0x000fe2000fffe0ff */
[----:B------:R-:W-:Y:S01]  /*32a0*/  IMAD.U32 R73, RZ, RZ, UR12 ;  /* 0x0000000cff497e24 */ /* 0x000fe2000f8e00ff */
[----:B------:R-:W1:Y:S02]  /*32b0*/  FENCE.VIEW.ASYNC.S ;  /* 0x00000000000073c6 */ /* 0x000e640000000000 */
[----:B-1----:R-:W1:Y:S02]  /*32c0*/  @!UP1 SYNCS.EXCH.64 URZ, [UR14], UR6 ;  /* 0x000000060eff95b2 */ /* 0x002e640008000100 */
[----:B-1----:R-:W-:Y:S01]  /*32d0*/  BAR.SYNC.DEFER_BLOCKING 0x0 ;  /* 0x0000000000007b1d */ /* 0x002fe20000010000 */
[----:B------:R-:W-:-:S04]  /*32e0*/  IMAD.WIDE R76, R77, 0x4, R10 ;  /* 0x000000044d4c7825 */ /* 0x000fc800078e020a */
[----:B------:R-:W-:-:S04]  /*32f0*/  IMAD.WIDE R72, R73, 0x4, R12 ;  /* 0x0000000449487825 */ /* 0x000fc800078e020c */
[C---:B------:R-:W-:Y:S02]  /*3300*/  VIADD R27, R171.reuse, 0xfffffff8 ;  /* 0xfffffff8ab1b7836 */ /* 0x040fe40000000000 */
[C---:B------:R-:W-:Y:S02]  /*3310*/  VIADD R172, R171.reuse, 0x1f ;  /* 0x0000001fabac7836 */ /* 0x040fe40000000000 */
[C---:B------:R-:W-:Y:S02]  /*3320*/  VIADD R129, R171.reuse, 0xffffffe0 ;  /* 0xffffffe0ab817836 */ /* 0x040fe40000000000 */
[C---:B------:R-:W-:Y:S02]  /*3330*/  VIADD R29, R171.reuse, 0xfffffff7 ;  /* 0xfffffff7ab1d7836 */ /* 0x040fe40000000000 */
[C---:B------:R-:W-:Y:S02]  /*3340*/  VIADD R30, R171.reuse, 0xffffffda ;  /* 0xffffffdaab1e7836 */ /* 0x040fe40000000000 */
[----:B------:R-:W-:-:S02]  /*3350*/  VIADD R33, R171, 0xffffffd4 ;  /* 0xffffffd4ab217836 */ /* 0x000fc40000000000 */
[C---:B------:R-:W-:Y:S02]  /*3360*/  VIADD R34, R171.reuse, 0xffffffd6 ;  /* 0xffffffd6ab227836 */ /* 0x040fe40000000000 */
[C---:B------:R-:W-:Y:S01]  /*3370*/  VIADD R41, R171.reuse, 0xffffffd0 ;  /* 0xffffffd0ab297836 */ /* 0x040fe20000000000 */
[----:B------:R1:W2:Y:S02]  /*3380*/  @!UP2 SYNCS.EXCH.64 URZ, [UR10+0x14008], UR4 ;  /* 0x014008040affa5b2 */ /* 0x0002a40008000100 */
[----:B------:R-:W-:Y:S01]  /*3390*/  @!PT LDS RZ, [RZ] ;  /* 0x00000000fffff984 */ /* 0x000fe20000000800 */
[----:B------:R-:W-:Y:S01]  /*33a0*/  @!PT LDS RZ, [RZ] ;  /* 0x00000000fffff984 */ /* 0x000fe20000000800 */
[----:B------:R-:W-:Y:S01]  /*33b0*/  @!PT LDS RZ, [RZ] ;  /* 0x00000000fffff984 */ /* 0x000fe20000000800 */
[----:B--2---:R2:W-:Y:S01]  /*33c0*/  LDGSTS.E [R173+0xc000], desc[UR16][R20.64], !P1 ;  /* 0x0c00000014ad7fae */ /* 0x0045e2000c9a1010 */
[----:B------:R-:W-:Y:S01]  /*33d0*/  ISETP.GE.U32.AND P1, PT, R22, 0x7fffffdb, PT ;  /* 0x7fffffdb1600780c */ /* 0x000fe20003f26070 */
[C---:B------:R-:W-:Y:S02]  /*33e0*/  VIADD R22, R171.reuse, 0xfffffff9 ;  /* 0xfffffff9ab167836 */ /* 0x040fe40000000000 */
[----:B------:R3:W-:Y:S01]  /*33f0*/  LDGSTS.E [R173+0xc004], desc[UR16][R18.64], !P2 ;  /* 0x0c00400012ad7fae */ /* 0x0007e2000d1a1010 */
[----:B------:R-:W-:-:S02]  /*3400*/  VIADD R45, R171, 0xffffffd2 ;  /* 0xffffffd2ab2d7836 */ /* 0x000fc40000000000 */
[----:B------:R-:W-:Y:S01]  /*3410*/  ISETP.GE.U32.AND P2, PT, R22, 0x7fffffda, PT ;  /* 0x7fffffda1600780c */ /* 0x000fe20003f46070 */
[C---:B------:R-:W-:Y:S01]  /*3420*/  VIADD R22, R171.reuse, 0xffffffec ;  /* 0xffffffecab167836 */ /* 0x040fe20000000000 */
[----:B------:R4:W-:Y:S01]  /*3430*/  LDGSTS.E [R173+0xc008], desc[UR16][R14.64], !P5 ;  /* 0x0c0080000ead7fae */ /* 0x0009e2000e9a1010 */
[C---:B------:R-:W-:Y:S01]  /*3440*/  VIADD R175, R171.reuse, 0xffffffc0 ;  /* 0xffffffc0abaf7836 */ /* 0x040fe20000000000 */
[----:B-1----:R-:W1:Y:S01]  /*3450*/  LDCU UR4, c[0x0][0x3b0] ;  /* 0x00007600ff0477ac */ /* 0x002e620008000800 */
[C---:B--2---:R-:W-:Y:S01]  /*3460*/  VIADD R20, R171.reuse, 0xffffffed ;  /* 0xffffffedab147836 */ /* 0x044fe20000000000 */
[----:B------:R-:W-:Y:S01]  /*3470*/  ISETP.GE.U32.AND P5, PT, R22, 0x7fffffcd, PT ;  /* 0x7fffffcd1600780c */ /* 0x000fe20003fa6070 */
[----:B------:R2:W-:Y:S01]  /*3480*/  LDGSTS.E [R173+0xc00c], desc[UR16][R12.64], !P4 ;  /* 0x0c00c0000cad7fae */ /* 0x0005e2000e1a1010 */
[C---:B------:R-:W-:Y:S02]  /*3490*/  VIADD R22, R171.reuse, 0xffffffe6 ;  /* 0xffffffe6ab167836 */ /* 0x040fe40000000000 */
[C---:B---3--:R-:W-:Y:S01]  /*34a0*/  VIADD R18, R171.reuse, 0xffffffee ;  /* 0xffffffeeab127836 */ /* 0x048fe20000000000 */
[----:B------:R-:W-:Y:S01]  /*34b0*/  ISETP.GE.U32.AND P4, PT, R20, 0x7fffffce, PT ;  /* 0x7fffffce1400780c */ /* 0x000fe20003f86070 */
[----:B------:R3:W-:Y:S01]  /*34c0*/  LDGSTS.E [R173+0xc010], desc[UR16][R10.64], !P3 ;  /* 0x0c0100000aad7fae */ /* 0x0007e2000d9a1010 */
[----:B------:R-:W-:-:S02]  /*34d0*/  VIADD R21, R171, 0xffffffe7 ;  /* 0xffffffe7ab157836 */ /* 0x000fc40000000000 */
[C---:B----4-:R-:W-:Y:S01]  /*34e0*/  VIADD R14, R171.reuse, 0xffffffef ;  /* 0xffffffefab0e7836 */ /* 0x050fe20000000000 */
[----:B------:R-:W-:Y:S01]  /*34f0*/  ISETP.GE.U32.AND P3, PT, R18, 0x7fffffcf, PT ;  /* 0x7fffffcf1200780c */ /* 0x000fe20003f66070 */
[C---:B------:R-:W-:Y:S01]  /*3500*/  VIADD R15, R171.reuse, 0xffffffe8 ;  /* 0xffffffe8ab0f7836 */ /* 0x040fe20000000000 */
[----:B------:R-:W-:Y:S01]  /*3510*/  SEL R18, RZ, 0x1, P5 ;  /* 0x00000001ff127807 */ /* 0x000fe20002800000 */
[C---:B--2---:R-:W-:Y:S01]  /*3520*/  VIADD R12, R171.reuse, 0xffffffea ;  /* 0xffffffeaab0c7836 */ /* 0x044fe20000000000 */
[----:B------:R-:W-:Y:S01]  /*3530*/  ISETP.GE.U32.AND P5, PT, R14, 0x7fffffd0, PT ;  /* 0x7fffffd00e00780c */ /* 0x000fe20003fa6070 */
[----:B------:R-:W-:Y:S01]  /*3540*/  VIADD R14, R171, 0xffffffe9 ;  /* 0xffffffe9ab0e7836 */ /* 0x000fe20000000000 */
[----:B------:R-:W-:Y:S01]  /*3550*/  SEL R19, RZ, 0x1fffe, P4 ;  /* 0x0001fffeff137807 */ /* 0x000fe20002000000 */
[----:B------:R-:W-:Y:S01]  /*3560*/  LDGSTS.E [R173+0xc014], desc[UR16][R78.64], !P1 ;  /* 0x0c0140004ead7fae */ /* 0x000fe2000c9a1010 */
[----:B------:R-:W-:Y:S01]  /*3570*/  ISETP.GE.U32.AND P4, PT, R15, 0x7fffffc9, PT ;  /* 0x7fffffc90f00780c */ /* 0x000fe20003f86070 */
[----:B---3--:R-:W-:Y:S01]  /*3580*/  VIADD R10, R171, 0xffffffeb ;  /* 0xffffffebab0a7836 */ /* 0x008fe20000000000 */
[----:B------:R-:W-:Y:S01]  /*3590*/  SEL R13, RZ, 0x4, P3 ;  /* 0x00000004ff0d7807 */ /* 0x000fe20001800000 */
[----:B------:R2:W-:Y:S01]  /*35a0*/  LDGSTS.E [R173+0xc018], desc[UR16][R126.64], !P2 ;  /* 0x0c0180007ead7fae */ /* 0x0005e2000d1a1010 */
[----:B------:R-:W-:Y:S01]  /*35b0*/  ISETP.GE.U32.AND P3, PT, R14, 0x7fffffca, PT ;  /* 0x7fffffca0e00780c */ /* 0x000fe20003f66070 */
[----:B------:R-:W-:Y:S01]  /*35c0*/  IMAD.IADD R18, R18, 0x1, R19 ;  /* 0x0000000112127824 */ /* 0x000fe200078e0213 */
[----:B------:R-:W-:Y:S01]  /*35d0*/  SEL R11, RZ, 0x1, P4 ;  /* 0x00000001ff0b7807 */ /* 0x000fe20002000000 */
[----:B-1----:R-:W-:Y:S01]  /*35e0*/  IMAD R177, R177, UR4, RZ ;  /* 0x00000004b1b17c24 */ /* 0x002fe2000f8e02ff */
[----:B------:R-:W-:Y:S01]  /*35f0*/  SEL R14, RZ, 0x7fff8, P5 ;  /* 0x0007fff8ff0e7807 */ /* 0x000fe20002800000 */
[----:B------:R-:W-:Y:S01]  /*3600*/  IMAD R181, R181, UR4, RZ ;  /* 0x00000004b5b57c24 */ /* 0x000fe2000f8e02ff */
[----:B------:R-:W-:Y:S01]  /*3610*/  ISETP.GE.U32.AND P4, PT, R10, 0x7fffffcc, PT ;  /* 0x7fffffcc0a00780c */ /* 0x000fe20003f86070 */
[C---:B------:R-:W-:Y:S01]  /*3620*/  VIADD R10, R171.reuse, 0xffffffe5 ;  /* 0xffffffe5ab0a7836 */ /* 0x040fe20000000000 */
[----:B------:R-:W-:Y:S01]  /*3630*/  ISETP.GE.U32.AND P5, PT, R12, 0x7fffffcb, PT ;  /* 0x7fffffcb0c00780c */ /* 0x000fe20003fa6070 */
[----:B------:R-:W-:Y:S01]  /*3640*/  VIADD R12, R171, 0xffffffe4 ;  /* 0xffffffe4ab0c7836 */ /* 0x000fe20000000000 */
[----:B------:R-:W-:Y:S01]  /*3650*/  SEL R20, RZ, 0x1fffe, P3 ;  /* 0x0001fffeff147807 */ /* 0x000fe20001800000 */
[----:B------:R-:W-:Y:S01]  /*3660*/  IMAD R185, R185, UR4, RZ ;  /* 0x00000004b9b97c24 */ /* 0x000fe2000f8e02ff */
[----:B------:R-:W-:Y:S01]  /*3670*/  ISETP.GE.U32.AND P3, PT, R10, 0x7fffffc6, PT ;  /* 0x7fffffc60a00780c */ /* 0x000fe20003f66070 */
[----:B------:R-:W-:Y:S01]  /*3680*/  VIADD R10, R171, 0xffffffe1 ;  /* 0xffffffe1ab0a7836 */ /* 0x000fe20000000000 */
[----:B------:R-:W-:Y:S01]  /*3690*/  ISETP.GE.U32.AND P6, PT, R12, 0x7fffffc5, PT ;  /* 0x7fffffc50c00780c */ /* 0x000fe20003fc6070 */
[----:B------:R-:W-:Y:S01]  /*36a0*/  IMAD.IADD R20, R11, 0x1, R20 ;  /* 0x000000010b147824 */ /* 0x000fe200078e0214 */
[----:B------:R-:W-:Y:S01]  /*36b0*/  SEL R12, RZ, 0x4, P5 ;  /* 0x00000004ff0c7807 */ /* 0x000fe20002800000 */
[C---:B------:R-:W-:Y:S01]  /*36c0*/  VIADD R11, R171.reuse, 0xfffffff5 ;  /* 0xfffffff5ab0b7836 */ /* 0x040fe20000000000 */
[----:B------:R-:W-:Y:S01]  /*36d0*/  ISETP.GE.U32.AND P5, PT, R22, 0x7fffffc7, PT ;  /* 0x7fffffc71600780c */ /* 0x000fe20003fa6070 */
[----:B------:R-:W-:Y:S01]  /*36e0*/  VIADD R22, R171, 0xffffffe2 ;  /* 0xffffffe2ab167836 */ /* 0x000fe20000000000 */
[----:B------:R-:W-:Y:S01]  /*36f0*/  SEL R23, RZ, 0x1, P6 ;  /* 0x00000001ff177807 */ /* 0x000fe20003000000 */
[----:B------:R-:W-:Y:S01]  /*3700*/  IMAD R189, R189, UR4, RZ ;  /* 0x00000004bdbd7c24 */ /* 0x000fe2000f8e02ff */
[----:B------:R-:W-:Y:S01]  /*3710*/  SEL R15, RZ, 0x7fff8, P4 ;  /* 0x0007fff8ff0f7807 */ /* 0x000fe20002000000 */
[----:B------:R-:W-:Y:S01]  /*3720*/  IMAD R191, R191, UR4, RZ ;  /* 0x00000004bfbf7c24 */ /* 0x000fe2000f8e02ff */
[----:B------:R-:W-:Y:S01]  /*3730*/  ISETP.GE.U32.AND P6, PT, R10, 0x7fffffc2, PT ;  /* 0x7fffffc20a00780c */ /* 0x000fe20003fc6070 */
[----:B------:R-:W-:Y:S01]  /*3740*/  VIADD R10, R171, 0xffffffe3 ;  /* 0xffffffe3ab0a7836 */ /* 0x000fe20000000000 */
[----:B------:R-:W-:Y:S01]  /*3750*/  ISETP.GE.U32.AND P4, PT, R21, 0x7fffffc8, PT ;  /* 0x7fffffc81500780c */ /* 0x000fe20003f86070 */
[----:B------:R-:W-:Y:S01]  /*3760*/  IMAD R195, R195, UR4, RZ ;  /* 0x00000004c3c37c24 */ /* 0x000fe2000f8e02ff */
[----:B------:R-:W-:Y:S01]  /*3770*/  SEL R24, RZ, 0x1fffe, P3 ;  /* 0x0001fffeff187807 */ /* 0x000fe20001800000 */
[----:B------:R-:W-:Y:S01]  /*3780*/  IMAD R199, R199, UR4, RZ ;  /* 0x00000004c7c77c24 */ /* 0x000fe2000f8e02ff */
[----:B------:R-:W-:Y:S01]  /*3790*/  ISETP.GE.U32.AND P3, PT, R22, 0x7fffffc3, PT ;  /* 0x7fffffc31600780c */ /* 0x000fe20003f66070 */
[----:B------:R-:W-:Y:S01]  /*37a0*/  IMAD R203, R203, UR4, RZ ;  /* 0x00000004cbcb7c24 */ /* 0x000fe2000f8e02ff */
[----:B------:R-:W-:Y:S01]  /*37b0*/  SEL R22, RZ, 0x7fff8, P4 ;  /* 0x0007fff8ff167807 */ /* 0x000fe20002000000 */
[----:B------:R-:W-:Y:S01]  /*37c0*/  IMAD.IADD R23, R23, 0x1, R24 ;  /* 0x0000000117177824 */ /* 0x000fe200078e0218 */
[----:B------:R-:W-:Y:S01]  /*37d0*/  ISETP.GE.U32.AND P4, PT, R10, 0x7fffffc4, PT ;  /* 0x7fffffc40a00780c */ /* 0x000fe20003f86070 */
[----:B------:R-:W-:Y:S01]  /*37e0*/  IMAD R205, R205, UR4, RZ ;  /* 0x00000004cdcd7c24 */ /* 0x000fe2000f8e02ff */
[----:B------:R-:W-:Y:S01]  /*37f0*/  SEL R28, RZ, 0x1fffe, P6 ;  /* 0x0001fffeff1c7807 */ /* 0x000fe20003000000 */
[----:B------:R-:W-:Y:S01]  /*3800*/  IMAD R209, R209, UR4, RZ ;  /* 0x00000004d1d17c24 */ /* 0x000fe2000f8e02ff */
[----:B------:R-:W-:Y:S01]  /*3810*/  SEL R26, RZ, 0x7fff8, P4 ;  /* 0x0007fff8ff1a7807 */ /* 0x000fe20002000000 */
[----:B------:R-:W-:Y:S01]  /*3820*/  IMAD R213, R213, UR4, RZ ;  /* 0x00000004d5d57c24 */ /* 0x000fe2000f8e02ff */
[----:B------:R-:W-:Y:S01]  /*3830*/  ISETP.GE.U32.AND P4, PT, R27, 0x7fffffd9, PT ;  /* 0x7fffffd91b00780c */ /* 0x000fe20003f86070 */
[----:B------:R-:W-:Y:S01]  /*3840*/  VIADD R27, R171, 0xfffffff6 ;  /* 0xfffffff6ab1b7836 */ /* 0x000fe20000000000 */
[----:B------:R-:W-:Y:S01]  /*3850*/  ISETP.GT.AND P6, PT, R172, 0x1f, PT ;  /* 0x0000001fac00780c */ /* 0x000fe20003fc4270 */
[----:B------:R-:W-:Y:S01]  /*3860*/  IMAD R215, R215, UR4, RZ ;  /* 0x00000004d7d77c24 */ /* 0x000fe2000f8e02ff */
[----:B------:R-:W-:Y:S01]  /*3870*/  ISETP.GE.U32.AND P1, PT, R129, 0x7fffffc1, PT ;  /* 0x7fffffc18100780c */ /* 0x000fe20003f26070 */
[----:B------:R-:W-:Y:S01]  /*3880*/  IMAD R217, R217, UR4, RZ ;  /* 0x00000004d9d97c24 */ /* 0x000fe2000f8e02ff */
[----:B------:R-:W-:Y:S01]  /*3890*/  SEL R25, RZ, 0x4, P3 ;  /* 0x00000004ff197807 */ /* 0x000fe20001800000 */
[----:B------:R-:W-:Y:S01]  /*38a0*/  IMAD R219, R219, UR4, RZ ;  /* 0x00000004dbdb7c24 */ /* 0x000fe2000f8e02ff */
[----:B------:R-:W-:Y:S01]  /*38b0*/  ISETP.GE.AND P3, PT, R36, R171, PT ;  /* 0x000000ab2400720c */ /* 0x000fe20003f66270 */
[----:B------:R-:W-:Y:S01]  /*38c0*/  IMAD R221, R221, UR4, RZ ;  /* 0x00000004dddd7c24 */ /* 0x000fe2000f8e02ff */
[----:B------:R-:W-:Y:S01]  /*38d0*/  SEL R10, RZ, 0x4, !P6 ;  /* 0x00000004ff0a7807 */ /* 0x000fe20007000000 */
[----:B------:R-:W-:Y:S01]  /*38e0*/  IMAD R223, R223, UR4, RZ ;  /* 0x00000004dfdf7c24 */ /* 0x000fe2000f8e02ff */
[----:B------:R-:W-:Y:S01]  /*38f0*/  ISETP.GE.U32.AND P2, PT, R27, 0x7fffffd7, PT ;  /* 0x7fffffd71b00780c */ /* 0x000fe20003f46070 */
[----:B------:R-:W-:Y:S01]  /*3900*/  LDGSTS.E [R173+0xc01c], desc[UR16][R124.64], !P4 ;  /* 0x0c01c0007cad7fae */ /* 0x000fe2000e1a1010 */
[----:B------:R-:W-:Y:S01]  /*3910*/  SEL R27, RZ, 0x1, P1 ;  /* 0x00000001ff1b7807 */ /* 0x000fe20000800000 */
[----:B------:R-:W-:Y:S01]  /*3920*/  IMAD R179, R179, UR4, RZ ;  /* 0x00000004b3b37c24 */ /* 0x000fe2000f8e02ff */
[----:B------:R-:W-:Y:S01]  /*3930*/  SEL R10, R10, RZ, !P3 ;  /* 0x000000ff0a0a7207 */ /* 0x000fe20005800000 */
[----:B------:R-:W-:Y:S01]  /*3940*/  IMAD R183, R183, UR4, RZ ;  /* 0x00000004b7b77c24 */ /* 0x000fe2000f8e02ff */
[----:B------:R-:W-:Y:S01]  /*3950*/  ISETP.GE.U32.AND P3, PT, R29, 0x7fffffd8, PT ;  /* 0x7fffffd81d00780c */ /* 0x000fe20003f66070 */
[----:B------:R-:W-:Y:S01]  /*3960*/  IMAD.IADD R27, R27, 0x1, R28 ;  /* 0x000000011b1b7824 */ /* 0x000fe200078e021c */
[----:B------:R-:W-:Y:S01]  /*3970*/  LOP3.LUT R20, R20, 0x3, RZ, 0xc0, !PT ;  /* 0x0000000314147812 */ /* 0x000fe200078ec0ff */
[----:B------:R-:W-:Y:S01]  /*3980*/  VIADD R29, R171, 0xffffffd8 ;  /* 0xffffffd8ab1d7836 */ /* 0x000fe20000000000 */
[----:B------:R-:W-:Y:S01]  /*3990*/  ISETP.GE.U32.AND P4, PT, R11, 0x7fffffd6, PT ;  /* 0x7fffffd60b00780c */ /* 0x000fe20003f86070 */
[----:B------:R-:W-:Y:S01]  /*39a0*/  VIADD R11, R171, 0xfffffff4 ;  /* 0xfffffff4ab0b7836 */ /* 0x000fe20000000000 */
[----:B------:R-:W-:Y:S01]  /*39b0*/  LOP3.LUT R27, R27, 0x3, RZ, 0xc0, !PT ;  /* 0x000000031b1b7812 */ /* 0x000fe200078ec0ff */
[----:B------:R-:W-:Y:S01]  /*39c0*/  IMAD R187, R187, UR4, RZ ;  /* 0x00000004bbbb7c24 */ /* 0x000fe2000f8e02ff */
[----:B------:R-:W-:Y:S01]  /*39d0*/  IADD3 R12, PT, PT, R20, R15, R12 ;  /* 0x0000000f140c7210 */ /* 0x000fe20007ffe00c */
[----:B------:R-:W-:Y:S01]  /*39e0*/  IMAD.U32 R15, RZ, RZ, UR12 ;  /* 0x0000000cff0f7e24 */ /* 0x000fe2000f8e00ff */
[----:B------:R-:W-:Y:S01]  /*39f0*/  SEL R21, RZ, 0x4, P5 ;  /* 0x00000004ff157807 */ /* 0x000fe20002800000 */
[----:B------:R-:W-:Y:S01]  /*3a00*/  IMAD R227, R227, UR4, RZ ;  /* 0x00000004e3e37c24 */ /* 0x000fe2000f8e02ff */
[----:B------:R-:W-:Y:S01]  /*3a10*/  LOP3.LUT R23, R23, 0x3, RZ, 0xc0, !PT ;  /* 0x0000000317177812 */ /* 0x000fe200078ec0ff */
[----:B------:R1:W-:Y:S01]  /*3a20*/  LDGSTS.E [R173+0xc020], desc[UR16][R82.64], !P3 ;  /* 0x0c02000052ad7fae */ /* 0x0003e2000d9a1010 */
[----:B------:R-:W-:Y:S01]  /*3a30*/  IADD3 R25, PT, PT, R27, R26, R25 ;  /* 0x0000001a1b197210 */ /* 0x000fe20007ffe019 */
[----:B------:R-:W-:Y:S01]  /*3a40*/  IMAD.SHL.U32 R12, R12, 0x100, RZ ;  /* 0x000001000c0c7824 */ /* 0x000fe200078e00ff */
[----:B------:R-:W-:Y:S01]  /*3a50*/  ISETP.GE.U32.AND P3, PT, R11, 0x7fffffd5, PT ;  /* 0x7fffffd50b00780c */ /* 0x000fe20003f66070 */
[----:B------:R-:W-:Y:S01]  /*3a60*/  VIADD R11, R171, 0xfffffff3 ;  /* 0xfffffff3ab0b7836 */ /* 0x000fe20000000000 */
[----:B------:R-:W-:Y:S01]  /*3a70*/  IADD3 R21, PT, PT, R23, R22, R21 ;  /* 0x0000001617157210 */ /* 0x000fe20007ffe015 */
[----:B------:R-:W-:Y:S01]  /*3a80*/  LDGSTS.E [R173+0xc024], desc[UR16][R118.64], !P2 ;  /* 0x0c02400076ad7fae */ /* 0x000fe2000d1a1010 */
[----:B------:R-:W-:Y:S01]  /*3a90*/  LOP3.LUT R18, R18, 0x3, RZ, 0xc0, !PT ;  /* 0x0000000312127812 */ /* 0x000fe200078ec0ff */
[----:B--2---:R-:W-:Y:S01]  /*3aa0*/  IMAD.WIDE R126, R15, 0x4, R126 ;  /* 0x000000040f7e7825 */ /* 0x004fe200078e027e */
[----:B------:R-:W-:Y:S01]  /*3ab0*/  LOP3.LUT R20, R25, 0xf, RZ, 0xc0, !PT ;  /* 0x0000000f19147812 */ /* 0x000fe200078ec0ff */
[----:B------:R2:W-:Y:S01]  /*3ac0*/  LDGSTS.E [R173+0xc028], desc[UR16][R122.64], !P4 ;  /* 0x0c0280007aad7fae */ /* 0x0005e2000e1a1010 */
[----:B------:R-:W-:Y:S01]  /*3ad0*/  IADD3 R13, PT, PT, R18, R14, R13 ;  /* 0x0000000e120d7210 */ /* 0x000fe20007ffe00d */
[----:B-1----:R-:W-:Y:S01]  /*3ae0*/  IMAD.WIDE R82, R15, 0x4, R82 ;  /* 0x000000040f527825 */ /* 0x002fe200078e0252 */
[----:B------:R-:W-:-:S02]  /*3af0*/  LOP3.LUT R12, R12, 0xf00, RZ, 0xe2, !PT ;  /* 0x00000f000c0c7812 */ /* 0x000fc400078ee2ff */
[----:B------:R-:W-:Y:S01]  /*3b00*/  ISETP.GE.U32.AND P2, PT, R11, 0x7fffffd4, PT ;  /* 0x7fffffd40b00780c */ /* 0x000fe20003f46070 */
[----:B------:R-:W-:Y:S01]  /*3b10*/  IMAD R20, R21, 0x10, R20 ;  /* 0x0000001015147824 */ /* 0x000fe200078e0214 */
[----:B------:R-:W-:Y:S01]  /*3b20*/  LDGSTS.E [R173+0xc02c], desc[UR16][R88.64], !P3 ;  /* 0x0c02c00058ad7fae */ /* 0x000fe2000d9a1010 */
[----:B------:R-:W-:Y:S02]  /*3b30*/  VIADD R11, R171, 0xfffffff2 ;  /* 0xfffffff2ab0b7836 */ /* 0x000fe40000000000 */
[----:B------:R-:W-:Y:S01]  /*3b40*/  IMAD R12, R13, 0x1000, R12 ;  /* 0x000010000d0c7824 */ /* 0x000fe200078e020c */
[----:B------:R-:W-:Y:S01]  /*3b50*/  LOP3.LUT R13, R20, 0xff, RZ, 0xc0, !PT ;  /* 0x000000ff140d7812 */ /* 0x000fe200078ec0ff */
[----:B------:R-:W-:Y:S01]  /*3b60*/  VIADD R18, R171, 0xffffffc4 ;  /* 0xffffffc4ab127836 */ /* 0x000fe20000000000 */
[----:B------:R-:W-:Y:S01]  /*3b70*/  ISETP.GE.U32.AND P4, PT, R11, 0x7fffffd3, PT ;  /* 0x7fffffd30b00780c */ /* 0x000fe20003f86070 */
[----:B------:R-:W-:Y:S02]  /*3b80*/  VIADD R11, R171, 0xfffffff1 ;  /* 0xfffffff1ab0b7836 */ /* 0x000fe40000000000 */
[----:B------:R-:W-:-:S02]  /*3b90*/  IMAD.IADD R12, R12, 0x1, R13 ;  /* 0x000000010c0c7824 */ /* 0x000fc400078e020d */
[----:B------:R-:W-:Y:S01]  /*3ba0*/  LDGSTS.E [R173+0xc030], desc[UR16][R108.64], !P2 ;  /* 0x0c0300006cad7fae */ /* 0x000fe2000d1a1010 */
[----:B------:R-:W-:Y:S01]  /*3bb0*/  ISETP.GE.U32.AND P3, PT, R11, 0x7fffffd2, PT ;  /* 0x7fffffd20b00780c */ /* 0x000fe20003f66070 */
[C---:B------:R-:W-:Y:S01]  /*3bc0*/  VIADD R11, R171.reuse, 0xfffffff0 ;  /* 0xfffffff0ab0b7836 */ /* 0x040fe20000000000 */
[----:B------:R-:W-:Y:S01]  /*3bd0*/  LOP3.LUT R46, R12, 0xffff, RZ, 0xc0, !PT ;  /* 0x0000ffff0c2e7812 */ /* 0x000fe200078ec0ff */
[----:B------:R-:W-:Y:S02]  /*3be0*/  IMAD.U32 R13, RZ, RZ, UR12 ;  /* 0x0000000cff0d7e24 */ /* 0x000fe4000f8e00ff */
[----:B------:R-:W-:Y:S01]  /*3bf0*/  VIADD R22, R171, 0xffffffc7 ;  /* 0xffffffc7ab167836 */ /* 0x000fe20000000000 */
[----:B------:R-:W-:Y:S01]  /*3c00*/  ISETP.GE.U32.AND P2, PT, R11, 0x7fffffd1, PT ;  /* 0x7fffffd10b00780c */ /* 0x000fe20003f46070 */
[----:B------:R1:W-:Y:S01]  /*3c10*/  LDGSTS.E [R173+0xc034], desc[UR16][R94.64], !P4 ;  /* 0x0c0340005ead7fae */ /* 0x0003e2000e1a1010 */
[----:B------:R-:W-:Y:S01]  /*3c20*/  SHF.R.U32.HI R11, RZ, 0xf, R46 ;  /* 0x0000000fff0b7819 */ /* 0x000fe2000001162e */
[----:B------:R-:W-:Y:S01]  /*3c30*/  IMAD.WIDE R78, R13, 0x4, R78 ;  /* 0x000000040d4e7825 */ /* 0x000fe200078e024e */
[----:B------:R-:W-:-:S02]  /*3c40*/  SHF.R.U32.HI R12, RZ, 0xd, R46 ;  /* 0x0000000dff0c7819 */ /* 0x000fc4000001162e */
[----:B------:R-:W-:Y:S01]  /*3c50*/  LOP3.LUT P4, RZ, R11, 0x1, RZ, 0xc0, !PT ;  /* 0x000000010bff7812 */ /* 0x000fe2000788c0ff */
[----:B------:R3:W-:Y:S01]  /*3c60*/  LDGSTS.E [R173+0xc038], desc[UR16][R96.64], !P3 ;  /* 0x0c03800060ad7fae */ /* 0x0007e2000d9a1010 */
[----:B------:R-:W-:Y:S01]  /*3c70*/  SHF.R.U32.HI R11, RZ, 0xe, R46 ;  /* 0x0000000eff0b7819 */ /* 0x000fe2000001162e */
[----:B------:R-:W-:-:S03]  /*3c80*/  IMAD.WIDE R124, R13, 0x4, R124 ;  /* 0x000000040d7c7825 */ /* 0x000fc600078e027c */
[----:B------:R-:W-:Y:S01]  /*3c90*/  LOP3.LUT P3, RZ, R11, 0x1, RZ, 0xc0, !PT ;  /* 0x000000010bff7812 */ /* 0x000fe2000786c0ff */
[----:B------:R-:W-:Y:S01]  /*3ca0*/  LDGSTS.E [R173+0xc03c], desc[UR16][R100.64], !P2 ;  /* 0x0c03c00064ad7fae */ /* 0x000fe2000d1a1010 */
[--C-:B------:R-:W-:Y:S01]  /*3cb0*/  SHF.R.U32.HI R11, RZ, 0xc, R46.reuse ;  /* 0x0000000cff0b7819 */ /* 0x100fe2000001162e */
[C---:B------:R-:W-:Y:S01]  /*3cc0*/  VIADD R21, R171.reuse, 0xffffffc1 ;  /* 0xffffffc1ab157836 */ /* 0x040fe20000000000 */
[----:B------:R-:W-:Y:S01]  /*3cd0*/  LOP3.LUT P2, RZ, R12, 0x1, RZ, 0xc0, !PT ;  /* 0x000000010cff7812 */ /* 0x000fe2000784c0ff */
[----:B------:R-:W-:Y:S02]  /*3ce0*/  VIADD R12, R171, 0xffffffcc ;  /* 0xffffffccab0c7836 */ /* 0x000fe40000000000 */
[----:B------:R-:W-:Y:S01]  /*3cf0*/  LDGSTS.E [R173+0xc040], desc[UR16][R98.64], P4 ;  /* 0x0c04000062ad7fae */ /* 0x000fe2000a1a1010 */
[----:B------:R-:W-:Y:S01]  /*3d00*/  LOP3.LUT P4, RZ, R11, 0x1, RZ, 0xc0, !PT ;  /* 0x000000010bff7812 */ /* 0x000fe2000788c0ff */
[C---:B------:R-:W-:Y:S01]  /*3d10*/  VIADD R25, R171.reuse, 0xffffffc2 ;  /* 0xffffffc2ab197836 */ /* 0x040fe20000000000 */
[--C-:B------:R-:W-:Y:S01]  /*3d20*/  SHF.R.U32.HI R11, RZ, 0xb, R46.reuse ;  /* 0x0000000bff0b7819 */ /* 0x100fe2000001162e */
[----:B------:R-:W-:Y:S01]  /*3d30*/  VIADD R26, R171, 0xffffffdc ;  /* 0xffffffdcab1a7836 */ /* 0x000fe20000000000 */
[----:B------:R-:W-:Y:S01]  /*3d40*/  ISETP.GE.U32.AND P5, PT, R12, 0x7fffffad, PT ;  /* 0x7fffffad0c00780c */ /* 0x000fe20003fa6070 */
[----:B------:R-:W-:Y:S01]  /*3d50*/  LDGSTS.E [R173+0xc044], desc[UR16][R106.64], P3 ;  /* 0x0c0440006aad7fae */ /* 0x000fe200099a1010 */
[----:B------:R-:W-:Y:S01]  /*3d60*/  LOP3.LUT P3, RZ, R11, 0x1, RZ, 0xc0, !PT ;  /* 0x000000010bff7812 */ /* 0x000fe2000786c0ff */
[C---:B------:R-:W-:Y:S01]  /*3d70*/  VIADD R12, R171.reuse, 0xffffffce ;  /* 0xffffffceab0c7836 */ /* 0x040fe20000000000 */
[----:B------:R-:W-:Y:S01]  /*3d80*/  SHF.R.U32.HI R11, RZ, 0xa, R46 ;  /* 0x0000000aff0b7819 */ /* 0x000fe2000001162e */
[----:B------:R-:W-:Y:S01]  /*3d90*/  LDGSTS.E [R173+0xc048], desc[UR16][R110.64], P2 ;  /* 0x0c0480006ead7fae */ /* 0x000fe200091a1010 */
[----:B------:R-:W-:Y:S01]  /*3da0*/  SEL R14, RZ, 0x1, P5 ;  /* 0x00000001ff0e7807 */ /* 0x000fe20002800000 */
[----:B------:R-:W-:Y:S01]  /*3db0*/  VIADD R27, R171, 0xffffffdf ;  /* 0xffffffdfab1b7836 */ /* 0x000fe20000000000 */
[----:B------:R-:W-:Y:S01]  /*3dc0*/  LOP3.LUT P2, RZ, R11, 0x1, RZ, 0xc0, !PT ;  /* 0x000000010bff7812 */ /* 0x000fe2000784c0ff */
[----:B------:R-:W-:Y:S01]  /*3dd0*/  VIADD R11, R171, 0xffffffcd ;  /* 0xffffffcdab0b7836 */ /* 0x000fe20000000000 */
[----:B------:R-:W-:Y:S01]  /*3de0*/  LDGSTS.E [R173+0xc04c], desc[UR16][R84.64], P4 ;  /* 0x0c04c00054ad7fae */ /* 0x000fe2000a1a1010 */
[----:B------:R-:W-:-:S02]  /*3df0*/  IMAD R193, R193, UR4, RZ ;  /* 0x00000004c1c17c24 */ /* 0x000fc4000f8e02ff */
[----:B------:R-:W-:Y:S01]  /*3e00*/  IMAD R197, R197, UR4, RZ ;  /* 0x00000004c5c57c24 */ /* 0x000fe2000f8e02ff */
[----:B------:R-:W-:Y:S01]  /*3e10*/  ISETP.GE.U32.AND P4, PT, R11, 0x7fffffae, PT ;  /* 0x7fffffae0b00780c */ /* 0x000fe20003f86070 */
[C---:B------:R-:W-:Y:S01]  /*3e20*/  VIADD R11, R171.reuse, 0xffffffcf ;  /* 0xffffffcfab0b7836 */ /* 0x040fe20000000000 */
[----:B------:R-:W-:Y:S01]  /*3e30*/  LDGSTS.E [R173+0xc050], desc[UR16][R86.64], P3 ;  /* 0x0c05000056ad7fae */ /* 0x000fe200099a1010 */
[----:B------:R-:W-:Y:S01]  /*3e40*/  ISETP.GE.U32.AND P3, PT, R12, 0x7fffffaf, PT ;  /* 0x7fffffaf0c00780c */ /* 0x000fe20003f66070 */
[----:B------:R-:W-:Y:S01]  /*3e50*/  VIADD R12, R171, 0xffffffc8 ;  /* 0xffffffc8ab0c7836 */ /* 0x000fe20000000000 */
[----:B------:R-:W-:Y:S01]  /*3e60*/  SEL R15, RZ, 0x1fffe, P4 ;  /* 0x0001fffeff0f7807 */ /* 0x000fe20002000000 */
[----:B------:R-:W-:Y:S01]  /*3e70*/  IMAD R201, R201, UR4, RZ ;  /* 0x00000004c9c97c24 */ /* 0x000fe2000f8e02ff */
[----:B------:R-:W-:Y:S01]  /*3e80*/  LDGSTS.E [R173+0xc054], desc[UR16][R92.64], P2 ;  /* 0x0c0540005cad7fae */ /* 0x000fe200091a1010 */
[----:B------:R-:W-:Y:S01]  /*3e90*/  ISETP.GE.U32.AND P2, PT, R11, 0x7fffffb0, PT ;  /* 0x7fffffb00b00780c */ /* 0x000fe20003f46070 */
[C---:B------:R-:W-:Y:S01]  /*3ea0*/  VIADD R11, R171.reuse, 0xffffffc9 ;  /* 0xffffffc9ab0b7836 */ /* 0x040fe20000000000 */
[----:B------:R-:W-:Y:S01]  /*3eb0*/  ISETP.GE.U32.AND P5, PT, R12, 0x7fffffa9, PT ;  /* 0x7fffffa90c00780c */ /* 0x000fe20003fa6070 */
[----:B------:R-:W-:Y:S01]  /*3ec0*/  VIADD R12, R171, 0xffffffca ;  /* 0xffffffcaab0c7836 */ /* 0x000fe20000000000 */
[----:B------:R-:W-:Y:S01]  /*3ed0*/  SEL R13, RZ, 0x4, P3 ;  /* 0x00000004ff0d7807 */ /* 0x000fe20001800000 */
[----:B------:R-:W-:Y:S01]  /*3ee0*/  IMAD.IADD R14, R14, 0x1, R15 ;  /* 0x000000010e0e7824 */ /* 0x000fe200078e020f */
[----:B------:R-:W-:Y:S01]  /*3ef0*/  ISETP.GE.U32.AND P4, PT, R11, 0x7fffffaa, PT ;  /* 0x7fffffaa0b00780c */ /* 0x000fe20003f86070 */
[----:B------:R-:W-:Y:S01]  /*3f00*/  VIADD R11, R171, 0xffffffcb ;  /* 0xffffffcbab0b7836 */ /* 0x000fe20000000000 */
[----:B------:R-:W-:Y:S01]  /*3f10*/  ISETP.GE.U32.AND P3, PT, R12, 0x7fffffab, PT ;  /* 0x7fffffab0c00780c */ /* 0x000fe20003f66070 */
[----:B------:R-:W-:Y:S01]  /*3f20*/  IMAD R231, R231, UR4, RZ ;  /* 0x00000004e7e77c24 */ /* 0x000fe2000f8e02ff */
[----:B------:R-:W-:Y:S01]  /*3f30*/  SEL R12, RZ, 0x7fff8, P2 ;  /* 0x0007fff8ff0c7807 */ /* 0x000fe20001000000 */
[----:B------:R-:W-:Y:S01]  /*3f40*/  IMAD R207, R207, UR4, RZ ;  /* 0x00000004cfcf7c24 */ /* 0x000fe2000f8e02ff */
[----:B------:R-:W-:Y:S01]  /*3f50*/  ISETP.GE.U32.AND P2, PT, R11, 0x7fffffac, PT ;  /* 0x7fffffac0b00780c */ /* 0x000fe20003f46070 */
[----:B------:R-:W-:Y:S01]  /*3f60*/  VIADD R11, R171, 0xffffffc5 ;  /* 0xffffffc5ab0b7836 */ /* 0x000fe20000000000 */
[----:B------:R-:W-:Y:S01]  /*3f70*/  SEL R19, RZ, 0x1, P5 ;  /* 0x00000001ff137807 */ /* 0x000fe20002800000 */
[----:B------:R-:W-:Y:S01]  /*3f80*/  IMAD R211, R211, UR4, RZ ;  /* 0x00000004d3d37c24 */ /* 0x000fe2000f8e02ff */
[----:B------:R-:W-:Y:S01]  /*3f90*/  ISETP.GE.U32.AND P5, PT, R18, 0x7fffffa5, PT ;  /* 0x7fffffa51200780c */ /* 0x000fe20003fa6070 */
[----:B------:R-:W-:Y:S01]  /*3fa0*/  VIADD R18, R171, 0xffffffc6 ;  /* 0xffffffc6ab127836 */ /* 0x000fe20000000000 */
        /* <DEDUP_REMOVED lines=15> */
[----:B------:R-:W-:Y:S01]  /*40a0*/  VIADD R241, R38, UR10 ;  /* 0x0000000a26f17c36 */ /* 0x000fe20008000000 */
[----:B------:R-:W-:Y:S01]  /*40b0*/  SEL R24, RZ, 0x1fffe, P4 ;  /* 0x0001fffeff187807 */ /* 0x000fe20002000000 */
[----:B------:R-:W-:Y:S01]  /*40c0*/  IMAD R239, R239, UR4, RZ ;  /* 0x00000004efef7c24 */ /* 0x000fe2000f8e02ff */
[----:B------:R-:W-:Y:S01]  /*40d0*/  SEL R21, RZ, 0x4, P3 ;  /* 0x00000004ff157807 */ /* 0x000fe20001800000 */
[----:B------:R-:W-:Y:S01]  /*40e0*/  IMAD.U32 R139, RZ, RZ, UR13 ;  /* 0x0000000dff8b7e24 */ /* 0x000fe2000f8e00ff */
[----:B------:R-:W-:Y:S01]  /*40f0*/  ISETP.GE.U32.AND P4, PT, R25, 0x7fffffa3, PT ;  /* 0x7fffffa31900780c */ /* 0x000fe20003f86070 */
[----:B------:R-:W-:Y:S01]  /*4100*/  VIADD R25, R171, 0xffffffdd ;  /* 0xffffffddab197836 */ /* 0x000fe20000000000 */
[----:B------:R-:W-:Y:S01]  /*4110*/  ISETP.GE.U32.AND P3, PT, R22, 0x7fffffa4, PT ;  /* 0x7fffffa41600780c */ /* 0x000fe20003f66070 */
[----:B------:R-:W-:Y:S01]  /*4120*/  IMAD.IADD R23, R23, 0x1, R24 ;  /* 0x0000000117177824 */ /* 0x000fe200078e0218 */
[----:B------:R-:W-:Y:S01]  /*4130*/  SEL R22, RZ, 0x7fff8, P2 ;  /* 0x0007fff8ff167807 */ /* 0x000fe20001000000 */
[----:B------:R-:W-:Y:S01]  /*4140*/  IMAD.U32 R137, RZ, RZ, UR13 ;  /* 0x0000000dff897e24 */ /* 0x000fe2000f8e00ff */
[----:B------:R-:W-:Y:S01]  /*4150*/  ISETP.GE.U32.AND P2, PT, R26, 0x7fffffbd, PT ;  /* 0x7fffffbd1a00780c */ /* 0x000fe20003f46070 */
[----:B------:R-:W-:Y:S01]  /*4160*/  VIADD R26, R171, 0xffffffde ;  /* 0xffffffdeab1a7836 */ /* 0x000fe20000000000 */
[----:B------:R-:W-:Y:S01]  /*4170*/  SEL R28, RZ, 0x1fffe, P5 ;  /* 0x0001fffeff1c7807 */ /* 0x000fe20002800000 */
[----:B------:R-:W-:Y:S01]  /*4180*/  IMAD.U32 R147, RZ, RZ, UR13 ;  /* 0x0000000dff937e24 */ /* 0x000fe2000f8e00ff */
[----:B------:R-:W-:Y:S01]  /*4190*/  ISETP.GE.U32.AND P5, PT, R25, 0x7fffffbe, PT ;  /* 0x7fffffbe1900780c */ /* 0x000fe20003fa6070 */
[----:B------:R-:W-:Y:S01]  /*41a0*/  IMAD.U32 R149, RZ, RZ, UR13 ;  /* 0x0000000dff957e24 */ /* 0x000fe2000f8e00ff */
[----:B------:R-:W-:Y:S01]  /*41b0*/  SEL R25, RZ, 0x4, P4 ;  /* 0x00000004ff197807 */ /* 0x000fe20002000000 */
[----:B------:R-:W-:Y:S01]  /*41c0*/  IMAD.U32 R133, RZ, RZ, UR13 ;  /* 0x0000000dff857e24 */ /* 0x000fe2000f8e00ff */
[----:B------:R-:W-:Y:S01]  /*41d0*/  ISETP.GE.U32.AND P4, PT, R26, 0x7fffffbf, PT ;  /* 0x7fffffbf1a00780c */ /* 0x000fe20003f86070 */
[----:B------:R-:W-:Y:S01]  /*41e0*/  IMAD.U32 R135, RZ, RZ, UR13 ;  /* 0x0000000dff877e24 */ /* 0x000fe2000f8e00ff */
[----:B------:R-:W-:Y:S01]  /*41f0*/  SEL R26, RZ, 0x7fff8, P3 ;  /* 0x0007fff8ff1a7807 */ /* 0x000fe20001800000 */
[----:B------:R-:W-:Y:S01]  /*4200*/  IMAD.U32 R151, RZ, RZ, UR13 ;  /* 0x0000000dff977e24 */ /* 0x000fe2000f8e00ff */
[----:B------:R-:W-:Y:S01]  /*4210*/  ISETP.GE.U32.AND P3, PT, R27, 0x7fffffc0, PT ;  /* 0x7fffffc01b00780c */ /* 0x000fe20003f66070 */
[C---:B------:R-:W-:Y:S01]  /*4220*/  VIADD R27, R171.reuse, 0xffffffd9 ;  /* 0xffffffd9ab1b7836 */ /* 0x040fe20000000000 */
[----:B------:R-:W-:Y:S01]  /*4230*/  SEL R32, RZ, 0x1fffe, P5 ;  /* 0x0001fffeff207807 */ /* 0x000fe20002800000 */
[----:B------:R-:W-:Y:S01]  /*4240*/  VIADD R176, R171, 0xffffffbb ;  /* 0xffffffbbabb07836 */ /* 0x000fe20000000000 */
[----:B------:R-:W-:-:S02]  /*4250*/  SEL R31, RZ, 0x1, P2 ;  /* 0x00000001ff1f7807 */ /* 0x000fc40001000000 */
[----:B------:R-:W-:Y:S01]  /*4260*/  ISETP.GE.U32.AND P5, PT, R27, 0x7fffffba, PT ;  /* 0x7fffffba1b00780c */ /* 0x000fe20003fa6070 */
[----:B------:R-:W-:Y:S01]  /*4270*/  VIADD R27, R171, 0xffffffdb ;  /* 0xffffffdbab1b7836 */ /* 0x000fe20000000000 */
[----:B------:R-:W-:Y:S01]  /*4280*/  ISETP.GE.U32.AND P2, PT, R29, 0x7fffffb9, PT ;  /* 0x7fffffb91d00780c */ /* 0x000fe20003f46070 */
[----:B------:R-:W-:Y:S01]  /*4290*/  IMAD.IADD R31, R31, 0x1, R32 ;  /* 0x000000011f1f7824 */ /* 0x000fe200078e0220 */
[----:B------:R-:W-:Y:S02]  /*42a0*/  SEL R29, RZ, 0x4, P4 ;  /* 0x00000004ff1d7807 */ /* 0x000fe40002000000 */
[----:B------:R-:W-:Y:S02]  /*42b0*/  ISETP.GE.U32.AND P4, PT, R30, 0x7fffffbb, PT ;  /* 0x7fffffbb1e00780c */ /* 0x000fe40003f86070 */
[----:B------:R-:W-:Y:S02]  /*42c0*/  SEL R30, RZ, 0x7fff8, P3 ;  /* 0x0007fff8ff1e7807 */ /* 0x000fe40001800000 */
[----:B------:R-:W-:Y:S01]  /*42d0*/  ISETP.GE.U32.AND P3, PT, R27, 0x7fffffbc, PT ;  /* 0x7fffffbc1b00780c */ /* 0x000fe20003f66070 */
[----:B------:R-:W-:Y:S01]  /*42e0*/  VIADD R27, R171, 0xffffffd5 ;  /* 0xffffffd5ab1b7836 */ /* 0x000fe20000000000 */
[----:B------:R-:W-:-:S02]  /*42f0*/  SEL R40, RZ, 0x1fffe, P5 ;  /* 0x0001fffeff287807 */ /* 0x000fc40002800000 */
[----:B------:R-:W-:Y:S02]  /*4300*/  SEL R35, RZ, 0x1, P2 ;  /* 0x00000001ff237807 */ /* 0x000fe40001000000 */
[----:B------:R-:W-:Y:S01]  /*4310*/  ISETP.GE.U32.AND P5, PT, R27, 0x7fffffb6, PT ;  /* 0x7fffffb61b00780c */ /* 0x000fe20003fa6070 */
[----:B------:R-:W-:Y:S01]  /*4320*/  VIADD R27, R171, 0xffffffd7 ;  /* 0xffffffd7ab1b7836 */ /* 0x000fe20000000000 */
[----:B------:R-:W-:Y:S01]  /*4330*/  ISETP.GE.U32.AND P2, PT, R33, 0x7fffffb5, PT ;  /* 0x7fffffb52100780c */ /* 0x000fe20003f46070 */
[----:B------:R-:W-:Y:S01]  /*4340*/  IMAD.IADD R35, R35, 0x1, R40 ;  /* 0x0000000123237824 */ /* 0x000fe200078e0228 */
[----:B------:R-:W-:Y:S02]  /*4350*/  LOP3.LUT R14, R14, 0x3, RZ, 0xc0, !PT ;  /* 0x000000030e0e7812 */ /* 0x000fe400078ec0ff */
[----:B------:R-:W-:Y:S02]  /*4360*/  SEL R33, RZ, 0x4, P4 ;  /* 0x00000004ff217807 */ /* 0x000fe40002000000 */
[----:B------:R-:W-:-:S02]  /*4370*/  ISETP.GE.U32.AND P4, PT, R34, 0x7fffffb7, PT ;  /* 0x7fffffb72200780c */ /* 0x000fc40003f86070 */
[----:B------:R-:W-:Y:S02]  /*4380*/  SEL R34, RZ, 0x7fff8, P3 ;  /* 0x0007fff8ff227807 */ /* 0x000fe40001800000 */
[----:B------:R-:W-:Y:S02]  /*4390*/  SEL R42, RZ, 0x1, P2 ;  /* 0x00000001ff2a7807 */ /* 0x000fe40001000000 */
[----:B------:R-:W-:Y:S01]  /*43a0*/  ISETP.GE.U32.AND P3, PT, R27, 0x7fffffb8, PT ;  /* 0x7fffffb81b00780c */ /* 0x000fe20003f66070 */
[----:B------:R-:W-:Y:S01]  /*43b0*/  VIADD R27, R171, 0xffffffd1 ;  /* 0xffffffd1ab1b7836 */ /* 0x000fe20000000000 */
[----:B------:R-:W-:Y:S02]  /*43c0*/  ISETP.GE.U32.AND P2, PT, R41, 0x7fffffb1, PT ;  /* 0x7fffffb12900780c */ /* 0x000fe40003f46070 */
[----:B------:R-:W-:Y:S02]  /*43d0*/  IADD3 R12, PT, PT, R14, R12, R13 ;  /* 0x0000000c0e0c7210 */ /* 0x000fe40007ffe00d */
[----:B------:R-:W-:-:S02]  /*43e0*/  SHF.R.U32.HI R13, RZ, 0x9, R46 ;  /* 0x00000009ff0d7819 */ /* 0x000fc4000001162e */
[----:B------:R-:W-:Y:S02]  /*43f0*/  SEL R44, RZ, 0x1, P2 ;  /* 0x00000001ff2c7807 */ /* 0x000fe40001000000 */
[----:B------:R-:W-:Y:S02]  /*4400*/  SEL R14, RZ, 0x7fff8, P3 ;  /* 0x0007fff8ff0e7807 */ /* 0x000fe40001800000 */
[----:B------:R-:W-:Y:S02]  /*4410*/  SEL R43, RZ, 0x1fffe, P5 ;  /* 0x0001fffeff2b7807 */ /* 0x000fe40002800000 */
[----:B------:R-:W-:Y:S02]  /*4420*/  ISETP.GE.U32.AND P2, PT, R45, 0x7fffffb3, PT ;  /* 0x7fffffb32d00780c */ /* 0x000fe40003f46070 */
[----:B------:R-:W-:Y:S01]  /*4430*/  LOP3.LUT P3, RZ, R13, 0x1, RZ, 0xc0, !PT ;  /* 0x000000010dff7812 */ /* 0x000fe2000786c0ff */
[----:B------:R-:W-:Y:S01]  /*4440*/  IMAD.IADD R42, R42, 0x1, R43 ;  /* 0x000000012a2a7824 */ /* 0x000fe200078e022b */
[----:B------:R-:W-:Y:S01]  /*4450*/  ISETP.GE.U32.AND P5, PT, R27, 0x7fffffb2, PT ;  /* 0x7fffffb21b00780c */ /* 0x000fe20003fa6070 */
[----:B------:R-:W-:Y:S01]  /*4460*/  VIADD R27, R171, 0xffffffd3 ;  /* 0xffffffd3ab1b7836 */ /* 0x000fe20000000000 */
[----:B------:R-:W-:-:S02]  /*4470*/  SHF.R.U32.HI R15, RZ, 0x8, R46 ;  /* 0x00000008ff0f7819 */ /* 0x000fc4000001162e */
[----:B------:R-:W-:Y:S02]  /*4480*/  SEL R13, RZ, 0x4, P2 ;  /* 0x00000004ff0d7807 */ /* 0x000fe40001000000 */
[----:B------:R-:W-:Y:S02]  /*4490*/  SEL R45, RZ, 0x1fffe, P5 ;  /* 0x0001fffeff2d7807 */ /* 0x000fe40002800000 */
[----:B------:R-:W-:Y:S02]  /*44a0*/  LOP3.LUT P2, RZ, R15, 0x1, RZ, 0xc0, !PT ;  /* 0x000000010fff7812 */ /* 0x000fe4000784c0ff */
[----:B------:R-:W-:Y:S01]  /*44b0*/  LOP3.LUT R19, R19, 0x3, RZ, 0xc0, !PT ;  /* 0x0000000313137812 */ /* 0x000fe200078ec0ff */
[----:B------:R-:W-:Y:S01]  /*44c0*/  IMAD.IADD R44, R44, 0x1, R45 ;  /* 0x000000012c2c7824 */ /* 0x000fe200078e022d */
[----:B------:R-:W-:Y:S01]  /*44d0*/  SHF.R.U32.HI R15, RZ, 0x7, R46 ;  /* 0x00000007ff0f7819 */ /* 0x000fe2000001162e */
[----:B------:R-:W-:Y:S01]  /*44e0*/  LDGSTS.E [R173+0xc058], desc[UR16][R90.64], P3 ;  /* 0x0c0580005aad7fae */ /* 0x000fe200099a1010 */
[----:B------:R-:W-:-:S02]  /*44f0*/  ISETP.GE.U32.AND P5, PT, R27, 0x7fffffb4, PT ;  /* 0x7fffffb41b00780c */ /* 0x000fc40003fa6070 */
[----:B------:R-:W-:Y:S01]  /*4500*/  IADD3 R11, PT, PT, R19, R18, R11 ;  /* 0x00000012130b7210 */ /* 0x000fe20007ffe00b */
[----:B------:R-:W-:Y:S01]  /*4510*/  IMAD.U32 R19, RZ, RZ, UR12 ;  /* 0x0000000cff137e24 */ /* 0x000fe2000f8e00ff */
[----:B------:R-:W-:Y:S02]  /*4520*/  LOP3.LUT P3, RZ, R15, 0x1, RZ, 0xc0, !PT ;  /* 0x000000010fff7812 */ /* 0x000fe4000786c0ff */
[----:B------:R-:W-:Y:S01]  /*4530*/  SEL R18, RZ, 0x7fff8, P5 ;  /* 0x0007fff8ff127807 */ /* 0x000fe20002800000 */
[----:B------:R-:W-:Y:S01]  /*4540*/  LDGSTS.E [R173+0xc05c], desc[UR16][R104.64], P2 ;  /* 0x0c05c00068ad7fae */ /* 0x000fe200091a1010 */
[----:B------:R-:W-:Y:S01]  /*4550*/  LOP3.LUT R44, R44, 0x3, RZ, 0xc0, !PT ;  /* 0x000000032c2c7812 */ /* 0x000fe200078ec0ff */
[----:B------:R-:W-:Y:S01]  /*4560*/  IMAD.SHL.U32 R11, R11, 0x100, RZ ;  /* 0x000001000b0b7824 */ /* 0x000fe200078e00ff */
[----:B------:R-:W-:Y:S01]  /*4570*/  SHF.R.U32.HI R15, RZ, 0x6, R46 ;  /* 0x00000006ff0f7819 */ /* 0x000fe2000001162e */
[----:B--2---:R-:W-:Y:S01]  /*4580*/  IMAD.WIDE R122, R19, 0x4, R122 ;  /* 0x00000004137a7825 */ /* 0x004fe200078e027a */
[----:B------:R-:W-:-:S02]  /*4590*/  IADD3 R13, PT, PT, R44, R18, R13 ;  /* 0x000000122c0d7210 */ /* 0x000fc40007ffe00d */
[----:B------:R-:W-:Y:S01]  /*45a0*/  LOP3.LUT P2, RZ, R15, 0x1, RZ, 0xc0, !PT ;  /* 0x000000010fff7812 */ /* 0x000fe2000784c0ff */
[----:B-1----:R-:W-:Y:S01]  /*45b0*/  IMAD.WIDE R94, R19, 0x4, R94 ;  /* 0x00000004135e7825 */ /* 0x002fe200078e025e */
[----:B------:R-:W-:Y:S01]  /*45c0*/  LOP3.LUT R20, R13, 0xf, RZ, 0xc0, !PT ;  /* 0x0000000f0d147812 */ /* 0x000fe200078ec0ff */
[----:B------:R-:W-:Y:S01]  /*45d0*/  LDGSTS.E [R173+0xc060], desc[UR16][R102.64], P3 ;  /* 0x0c06000066ad7fae */ /* 0x000fe200099a1010 */
[----:B------:R-:W-:Y:S01]  /*45e0*/  LOP3.LUT R11, R11, 0xf00, RZ, 0xe2, !PT ;  /* 0x00000f000b0b7812 */ /* 0x000fe200078ee2ff */
[----:B------:R-:W-:Y:S01]  /*45f0*/  IMAD.U32 R15, RZ, RZ, UR12 ;  /* 0x0000000cff0f7e24 */ /* 0x000fe2000f8e00ff */
[----:B------:R-:W-:Y:S02]  /*4600*/  SHF.R.U32.HI R13, RZ, 0x5, R46 ;  /* 0x00000005ff0d7819 */ /* 0x000fe4000001162e */
[----:B------:R-:W-:Y:S01]  /*4610*/  SEL R41, RZ, 0x4, P4 ;  /* 0x00000004ff297807 */ /* 0x000fe20002000000 */
[----:B------:R-:W-:Y:S01]  /*4620*/  IMAD R11, R12, 0x1000, R11 ;  /* 0x000010000c0b7824 */ /* 0x000fe200078e020b */
[----:B------:R-:W-:Y:S01]  /*4630*/  LOP3.LUT P3, RZ, R13, 0x1, RZ, 0xc0, !PT ;  /* 0x000000010dff7812 */ /* 0x000fe2000786c0ff */
[----:B------:R-:W-:Y:S01]  /*4640*/  IMAD.WIDE R118, R15, 0x4, R118 ;  /* 0x000000040f767825 */ /* 0x000fe200078e0276 */
[----:B------:R-:W-:Y:S01]  /*4650*/  SHF.R.U32.HI R12, RZ, 0x4, R46 ;  /* 0x00000004ff0c7819 */ /* 0x000fe2000001162e */
[----:B------:R-:W-:Y:S01]  /*4660*/  LDGSTS.E [R173+0xc064], desc[UR16][R112.64], P2 ;  /* 0x0c06400070ad7fae */ /* 0x000fe200091a1010 */
[----:B------:R-:W-:Y:S01]  /*4670*/  ISETP.GE.U32.AND P4, PT, R175, 0x7fffffa1, PT ;  /* 0x7fffffa1af00780c */ /* 0x000fe20003f86070 */
[----:B------:R-:W-:Y:S01]  /*4680*/  IMAD.WIDE R108, R15, 0x4, R108 ;  /* 0x000000040f6c7825 */ /* 0x000fe200078e026c */
[----:B------:R-:W-:-:S02]  /*4690*/  LOP3.LUT P2, RZ, R12, 0x1, RZ, 0xc0, !PT ;  /* 0x000000010cff7812 */ /* 0x000fc4000784c0ff */
[----:B------:R-:W-:Y:S02]  /*46a0*/  SHF.R.U32.HI R12, RZ, 0x3, R46 ;  /* 0x00000003ff0c7819 */ /* 0x000fe4000001162e */
[----:B------:R-:W-:Y:S02]  /*46b0*/  SEL R27, RZ, 0x1, P4 ;  /* 0x00000001ff1b7807 */ /* 0x000fe40002000000 */
[----:B------:R-:W-:Y:S01]  /*46c0*/  LOP3.LUT R35, R35, 0x3, RZ, 0xc0, !PT ;  /* 0x0000000323237812 */ /* 0x000fe200078ec0ff */
[----:B------:R-:W-:Y:S01]  /*46d0*/  LDGSTS.E [R173+0xc068], desc[UR16][R114.64], P3 ;  /* 0x0c06800072ad7fae */ /* 0x000fe200099a1010 */
[----:B------:R-:W-:Y:S01]  /*46e0*/  LOP3.LUT P3, RZ, R12, 0x1, RZ, 0xc0, !PT ;  /* 0x000000010cff7812 */ /* 0x000fe2000786c0ff */
[----:B------:R-:W-:Y:S01]  /*46f0*/  IMAD.IADD R27, R27, 0x1, R28 ;  /* 0x000000011b1b7824 */ /* 0x000fe200078e021c */
[--C-:B------:R-:W-:Y:S02]  /*4700*/  SHF.R.U32.HI R12, RZ, 0x2, R46.reuse ;  /* 0x00000002ff0c7819 */ /* 0x100fe4000001162e */
[----:B------:R-:W-:Y:S01]  /*4710*/  SHF.R.U32.HI R46, RZ, 0x1, R46 ;  /* 0x00000001ff2e7819 */ /* 0x000fe2000001162e */
[----:B------:R-:W-:Y:S01]  /*4720*/  LDGSTS.E [R173+0xc06c], desc[UR16][R16.64], P2 ;  /* 0x0c06c00010ad7fae */ /* 0x000fe200091a1010 */
[----:B------:R-:W-:-:S02]  /*4730*/  LOP3.LUT P2, RZ, R12, 0x1, RZ, 0xc0, !PT ;  /* 0x000000010cff7812 */ /* 0x000fc4000784c0ff */
[----:B------:R-:W-:Y:S02]  /*4740*/  LOP3.LUT P5, RZ, R46, 0x1, RZ, 0xc0, !PT ;  /* 0x000000012eff7812 */ /* 0x000fe400078ac0ff */
[----:B------:R-:W-:Y:S02]  /*4750*/  LOP3.LUT R27, R27, 0x3, RZ, 0xc0, !PT ;  /* 0x000000031b1b7812 */ /* 0x000fe400078ec0ff */
[----:B------:R-:W-:Y:S01]  /*4760*/  LOP3.LUT R42, R42, 0x3, RZ, 0xc0, !PT ;  /* 0x000000032a2a7812 */ /* 0x000fe200078ec0ff */
[----:B------:R-:W-:Y:S01]  /*4770*/  LDGSTS.E [R173+0xc070], desc[UR16][R116.64], P3 ;  /* 0x0c07000074ad7fae */ /* 0x000fe200099a1010 */
[----:B------:R-:W-:Y:S02]  /*4780*/  LOP3.LUT R23, R23, 0x3, RZ, 0xc0, !PT ;  /* 0x0000000317177812 */ /* 0x000fe400078ec0ff */
[----:B------:R-:W-:Y:S02]  /*4790*/  IADD3 R25, PT, PT, R27, R26, R25 ;  /* 0x0000001a1b197210 */ /* 0x000fe40007ffe019 */
[----:B------:R-:W-:Y:S01]  /*47a0*/  IADD3 R33, PT, PT, R35, R34, R33 ;  /* 0x0000002223217210 */ /* 0x000fe20007ffe021 */
[----:B------:R-:W-:Y:S01]  /*47b0*/  LDGSTS.E [R173+0xc074], desc[UR16][R8.64], P2 ;  /* 0x0c07400008ad7fae */ /* 0x000fe200091a1010 */
[----:B------:R-:W-:-:S02]  /*47c0*/  IADD3 R41, PT, PT, R42, R14, R41 ;  /* 0x0000000e2a297210 */ /* 0x000fc40007ffe029 */
[----:B------:R-:W-:Y:S01]  /*47d0*/  IADD3 R21, PT, PT, R23, R22, R21 ;  /* 0x0000001617157210 */ /* 0x000fe20007ffe015 */
[----:B------:R-:W-:Y:S01]  /*47e0*/  LDGSTS.E [R173+0xc078], desc[UR16][R6.64], P5 ;  /* 0x0c07800006ad7fae */ /* 0x000fe2000a9a1010 */
[-C--:B------:R-:W-:Y:S01]  /*47f0*/  LEA R142, P5, R181, R120.reuse, 0x2 ;  /* 0x00000078b58e7211 */ /* 0x080fe200078a10ff */
[----:B------:R-:W-:Y:S01]  /*4800*/  IMAD.SHL.U32 R18, R33, 0x100, RZ ;  /* 0x0000010021127824 */ /* 0x000fe200078e00ff */
[----:B------:R-:W-:Y:S01]  /*4810*/  LOP3.LUT R14, R25, 0xf, RZ, 0xc0, !PT ;  /* 0x0000000f190e7812 */ /* 0x000fe200078ec0ff */
[----:B------:R-:W-:Y:S01]  /*4820*/  LDGSTS.E [R173+0xc07c], desc[UR16][R4.64], !P1 ;  /* 0x0c07c00004ad7fae */ /* 0x000fe2000c9a1010 */
[----:B------:R-:W-:Y:S01]  /*4830*/  LEA R140, P1, R177, R120, 0x2 ;  /* 0x00000078b18c7211 */ /* 0x000fe200078210ff */
[----:B------:R-:W-:Y:S01]  /*4840*/  IMAD R20, R41, 0x10, R20 ;  /* 0x0000001029147824 */ /* 0x000fe200078e0214 */
[-C--:B------:R-:W-:Y:S01]  /*4850*/  LEA.HI.X.SX32 R143, R181, R2.reuse, 0x2, P5 ;  /* 0x00000002b58f7211 */ /* 0x080fe200028f16ff */
[----:B------:R-:W-:Y:S01]  /*4860*/  IMAD R14, R21, 0x10, R14 ;  /* 0x00000010150e7824 */ /* 0x000fe200078e020e */
[----:B------:R-:W-:Y:S01]  /*4870*/  LEA.HI.X.SX32 R141, R177, R2, 0x2, P1 ;  /* 0x00000002b18d7211 */ /* 0x000fe200008f16ff */
[----:B------:R-:W-:Y:S01]  /*4880*/  IMAD.U32 R21, RZ, RZ, UR12 ;  /* 0x0000000cff157e24 */ /* 0x000fe2000f8e00ff */
[-C--:B------:R-:W-:Y:S01]  /*4890*/  LEA R144, P1, R185, R120.reuse, 0x2 ;  /* 0x00000078b9907211 */ /* 0x080fe200078210ff */
[----:B------:R-:W0:Y:S01]  /*48a0*/  LDGDEPBAR ;  /* 0x00000000000079af */ /* 0x000e220000000000 */
[----:B------:R-:W-:Y:S01]  /*48b0*/  LEA R60, P5, R189, R120, 0x2 ;  /* 0x00000078bd3c7211 */ /* 0x000fe200078a10ff */
[----:B---3--:R-:W-:Y:S01]  /*48c0*/  IMAD.WIDE R96, R21, 0x4, R96 ;  /* 0x0000000415607825 */ /* 0x008fe200078e0260 */
[----:B------:R-:W-:-:S02]  /*48d0*/  LOP3.LUT R31, R31, 0x3, RZ, 0xc0, !PT ;  /* 0x000000031f1f7812 */ /* 0x000fc400078ec0ff */
[----:B------:R-:W-:Y:S01]  /*48e0*/  LEA.HI.X.SX32 R145, R185, R2, 0x2, P1 ;  /* 0x00000002b9917211 */ /* 0x000fe200008f16ff */
[----:B------:R-:W-:Y:S01]  /*48f0*/  IMAD.WIDE R134, R135, 0x4, R142 ;  /* 0x0000000487867825 */ /* 0x000fe200078e028e */
[----:B------:R-:W-:Y:S02]  /*4900*/  LEA R34, P1, R191, R120, 0x2 ;  /* 0x00000078bf227211 */ /* 0x000fe400078210ff */
[----:B------:R-:W-:Y:S01]  /*4910*/  LEA.HI.X.SX32 R61, R189, R2, 0x2, P5 ;  /* 0x00000002bd3d7211 */ /* 0x000fe200028f16ff */
[----:B------:R-:W-:Y:S01]  /*4920*/  IMAD.WIDE R136, R137, 0x4, R144 ;  /* 0x0000000489887825 */ /* 0x000fe200078e0290 */
[----:B------:R-:W-:Y:S02]  /*4930*/  LEA R32, P5, R195, R120, 0x2 ;  /* 0x00000078c3207211 */ /* 0x000fe400078a10ff */
[----:B------:R-:W-:Y:S01]  /*4940*/  IADD3 R29, PT, PT, R31, R30, R29 ;  /* 0x0000001e1f1d7210 */ /* 0x000fe20007ffe01d */
[----:B------:R-:W-:Y:S01]  /*4950*/  IMAD.WIDE R138, R139, 0x4, R60 ;  /* 0x000000048b8a7825 */ /* 0x000fe200078e023c */
[----:B------:R-:W-:-:S02]  /*4960*/  LOP3.LUT R18, R18, 0xf00, RZ, 0xe2, !PT ;  /* 0x00000f0012127812 */ /* 0x000fc400078ee2ff */
[----:B------:R-:W-:Y:S02]  /*4970*/  LEA.HI.X.SX32 R35, R191, R2, 0x2, P1 ;  /* 0x00000002bf237211 */ /* 0x000fe400008f16ff */
[----:B------:R-:W-:Y:S01]  /*4980*/  LEA R30, P1, R199, R120, 0x2 ;  /* 0x00000078c71e7211 */ /* 0x000fe200078210ff */
[----:B------:R-:W-:Y:S01]  /*4990*/  IMAD R18, R29, 0x1000, R18 ;  /* 0x000010001d127824 */ /* 0x000fe200078e0212 */
[----:B------:R-:W-:Y:S02]  /*49a0*/  LEA.HI.X.SX32 R33, R195, R2, 0x2, P5 ;  /* 0x00000002c3217211 */ /* 0x000fe400028f16ff */
[----:B------:R-:W-:Y:S02]  /*49b0*/  LOP3.LUT R14, R14, 0xff, RZ, 0xc0, !PT ;  /* 0x000000ff0e0e7812 */ /* 0x000fe400078ec0ff */
[----:B------:R-:W-:Y:S02]  /*49c0*/  LOP3.LUT R13, R20, 0xff, RZ, 0xc0, !PT ;  /* 0x000000ff140d7812 */ /* 0x000fe400078ec0ff */
[----:B------:R-:W-:Y:S01]  /*49d0*/  LEA R28, P5, R203, R120, 0x2 ;  /* 0x00000078cb1c7211 */ /* 0x000fe200078a10ff */
[----:B------:R-:W-:Y:S01]  /*49e0*/  IMAD.IADD R11, R11, 0x1, R14 ;  /* 0x000000010b0b7824 */ /* 0x000fe200078e020e */
[----:B------:R-:W-:Y:S01]  /*49f0*/  LEA.HI.X.SX32 R31, R199, R2, 0x2, P1 ;  /* 0x00000002c71f7211 */ /* 0x000fe200008f16ff */
[----:B------:R-:W-:Y:S01]  /*4a00*/  IMAD.IADD R18, R18, 0x1, R13 ;  /* 0x0000000112127824 */ /* 0x000fe200078e020d */
[----:B------:R-:W-:Y:S01]  /*4a10*/  LEA R26, P1, R205, R120, 0x2 ;  /* 0x00000078cd1a7211 */ /* 0x000fe200078210ff */
[----:B------:R-:W-:Y:S01]  /*4a20*/  IMAD.U32 R13, RZ, RZ, UR12 ;  /* 0x0000000cff0d7e24 */ /* 0x000fe2000f8e00ff */
[----:B------:R-:W-:-:S02]  /*4a30*/  LEA.HI.X.SX32 R29, R203, R2, 0x2, P5 ;  /* 0x00000002cb1d7211 */ /* 0x000fc400028f16ff */
[----:B------:R-:W-:Y:S01]  /*4a40*/  LEA R24, P5, R209, R120, 0x2 ;  /* 0x00000078d1187211 */ /* 0x000fe200078a10ff */
[----:B------:R-:W-:Y:S01]  /*4a50*/  IMAD.WIDE R88, R13, 0x4, R88 ;  /* 0x000000040d587825 */ /* 0x000fe200078e0258 */
[----:B------:R-:W-:Y:S02]  /*4a60*/  LEA.HI.X.SX32 R27, R205, R2, 0x2, P1 ;  /* 0x00000002cd1b7211 */ /* 0x000fe400008f16ff */
[----:B------:R-:W-:Y:S02]  /*4a70*/  LEA R22, P1, R213, R120, 0x2 ;  /* 0x00000078d5167211 */ /* 0x000fe400078210ff */
[----:B------:R-:W-:Y:S02]  /*4a80*/  LEA.HI.X.SX32 R25, R209, R2, 0x2, P5 ;  /* 0x00000002d1197211 */ /* 0x000fe400028f16ff */
[----:B------:R-:W-:Y:S02]  /*4a90*/  PRMT R128, R11, 0x5410, R18 ;  /* 0x000054100b807816 */ /* 0x000fe40000000012 */
[----:B------:R-:W-:-:S02]  /*4aa0*/  LEA R20, P5, R215, R120, 0x2 ;  /* 0x00000078d7147211 */ /* 0x000fc400078a10ff */
[----:B------:R-:W-:Y:S02]  /*4ab0*/  LEA.HI.X.SX32 R23, R213, R2, 0x2, P1 ;  /* 0x00000002d5177211 */ /* 0x000fe400008f16ff */
[----:B------:R-:W-:Y:S02]  /*4ac0*/  LEA R18, P1, R217, R120, 0x2 ;  /* 0x00000078d9127211 */ /* 0x000fe400078210ff */
[----:B------:R-:W-:Y:S02]  /*4ad0*/  SHF.R.U64 R11, R128, 0x1f, RZ ;  /* 0x0000001f800b7819 */ /* 0x000fe400000012ff */
[----:B------:R-:W-:Y:S02]  /*4ae0*/  ISETP.NE.U32.AND P3, PT, R10, RZ, PT ;  /* 0x000000ff0a00720c */ /* 0x000fe40003f65070 */
[----:B------:R-:W-:Y:S02]  /*4af0*/  LEA.HI.X.SX32 R21, R215, R2, 0x2, P5 ;  /* 0x00000002d7157211 */ /* 0x000fe400028f16ff */
[----:B------:R-:W-:-:S02]  /*4b00*/  LEA R10, P5, R219, R120, 0x2 ;  /* 0x00000078db0a7211 */ /* 0x000fc400078a10ff */
[----:B------:R-:W-:Y:S02]  /*4b10*/  LEA.HI.X.SX32 R19, R217, R2, 0x2, P1 ;  /* 0x00000002d9137211 */ /* 0x000fe400008f16ff */
[----:B------:R-:W-:Y:S02]  /*4b20*/  LOP3.LUT P2, RZ, R11, 0x1, RZ, 0xc0, !PT ;  /* 0x000000010bff7812 */ /* 0x000fe4000784c0ff */
[----:B------:R-:W-:Y:S02]  /*4b30*/  LEA R12, P1, R221, R120, 0x2 ;  /* 0x00000078dd0c7211 */ /* 0x000fe400078210ff */
[----:B------:R-:W-:Y:S01]  /*4b40*/  LEA.HI.X.SX32 R11, R219, R2, 0x2, P5 ;  /* 0x00000002db0b7211 */ /* 0x000fe200028f16ff */
[----:B------:R-:W-:Y:S01]  /*4b50*/  LDGSTS.E [R241], desc[UR16][R140.64], P3 ;  /* 0x000000008cf17fae */ /* 0x000fe200099a1010 */
[----:B------:R-:W-:Y:S02]  /*4b60*/  LEA R14, P5, R223, R120, 0x2 ;  /* 0x00000078df0e7211 */ /* 0x000fe400078a10ff */
[----:B------:R-:W-:Y:S01]  /*4b70*/  LEA.HI.X.SX32 R13, R221, R2, 0x2, P1 ;  /* 0x00000002dd0d7211 */ /* 0x000fe200008f16ff */
[----:B------:R1:W-:Y:S01]  /*4b80*/  LDGSTS.E [R241+0x400], desc[UR16][R142.64], P3 ;  /* 0x004000008ef17fae */ /* 0x0003e200099a1010 */
[----:B------:R-:W-:-:S02]  /*4b90*/  LEA R40, P1, R179, R120, 0x2 ;  /* 0x00000078b3287211 */ /* 0x000fc400078210ff */
[----:B------:R-:W-:Y:S01]  /*4ba0*/  LEA.HI.X.SX32 R15, R223, R2, 0x2, P5 ;  /* 0x00000002df0f7211 */ /* 0x000fe200028f16ff */
[----:B------:R2:W-:Y:S01]  /*4bb0*/  LDGSTS.E [R241+0x800], desc[UR16][R144.64], P3 ;  /* 0x0080000090f17fae */ /* 0x0005e200099a1010 */
[----:B------:R-:W-:Y:S02]  /*4bc0*/  LEA R42, P5, R183, R120, 0x2 ;  /* 0x00000078b72a7211 */ /* 0x000fe400078a10ff */
[----:B------:R-:W-:Y:S01]  /*4bd0*/  LEA.HI.X.SX32 R41, R179, R2, 0x2, P1 ;  /* 0x00000002b3297211 */ /* 0x000fe200008f16ff */
[----:B------:R3:W-:Y:S01]  /*4be0*/  LDGSTS.E [R241+0xc00], desc[UR16][R60.64], P3 ;  /* 0x00c000003cf17fae */ /* 0x0007e200099a1010 */
[----:B------:R-:W-:Y:S02]  /*4bf0*/  LEA R44, P1, R187, R120, 0x2 ;  /* 0x00000078bb2c7211 */ /* 0x000fe400078210ff */
[----:B------:R-:W-:Y:S01]  /*4c00*/  LEA.HI.X.SX32 R43, R183, R2, 0x2, P5 ;  /* 0x00000002b72b7211 */ /* 0x000fe200028f16ff */
[----:B------:R-:W-:Y:S01]  /*4c10*/  LDGSTS.E [R241+0x1000], desc[UR16][R34.64], P3 ;  /* 0x0100000022f17fae */ /* 0x000fe200099a1010 */
[----:B------:R-:W-:Y:S01]  /*4c20*/  LEA R46, P5, R227, R120, 0x2 ;  /* 0x00000078e32e7211 */ /* 0x000fe200078a10ff */
[----:B-1----:R-:W-:Y:S01]  /*4c30*/  IMAD.WIDE R142, R149, 0x4, R32 ;  /* 0x00000004958e7825 */ /* 0x002fe200078e0220 */
[----:B------:R-:W-:Y:S01]  /*4c40*/  LEA.HI.X.SX32 R45, R187, R2, 0x2, P1 ;  /* 0x00000002bb2d7211 */ /* 0x000fe200008f16ff */
[----:B------:R1:W-:Y:S01]  /*4c50*/  LDGSTS.E [R241+0x1400], desc[UR16][R32.64], P3 ;  /* 0x0140000020f17fae */ /* 0x0003e200099a1010 */
[----:B------:R-:W-:Y:S01]  /*4c60*/  LEA R48, P1, R193, R120, 0x2 ;  /* 0x00000078c1307211 */ /* 0x000fe200078210ff */
[----:B--2---:R-:W-:Y:S01]  /*4c70*/  IMAD.WIDE R144, R147, 0x4, R30 ;  /* 0x0000000493907825 */ /* 0x004fe200078e021e */
[----:B------:R-:W-:Y:S01]  /*4c80*/  LEA.HI.X.SX32 R47, R227, R2, 0x2, P5 ;  /* 0x00000002e32f7211 */ /* 0x000fe200028f16ff */
[----:B------:R2:W-:Y:S01]  /*4c90*/  LDGSTS.E [R241+0x1800], desc[UR16][R30.64], P3 ;  /* 0x018000001ef17fae */ /* 0x0005e200099a1010 */
[----:B------:R-:W-:Y:S01]  /*4ca0*/  LEA R50, P5, R197, R120, 0x2 ;  /* 0x00000078c5327211 */ /* 0x000fe200078a10ff */
[----:B---3--:R-:W-:Y:S01]  /*4cb0*/  IMAD.U32 R61, RZ, RZ, UR13 ;  /* 0x0000000dff3d7e24 */ /* 0x008fe2000f8e00ff */
[----:B------:R-:W-:Y:S01]  /*4cc0*/  LEA.HI.X.SX32 R49, R193, R2, 0x2, P1 ;  /* 0x00000002c1317211 */ /* 0x000fe200008f16ff */
[----:B------:R-:W-:Y:S01]  /*4cd0*/  LDGSTS.E [R241+0x1c00], desc[UR16][R28.64], P3 ;  /* 0x01c000001cf17fae */ /* 0x000fe200099a1010 */
[----:B------:R-:W-:-:S02]  /*4ce0*/  LEA R52, P1, R201, R120, 0x2 ;  /* 0x00000078c9347211 */ /* 0x000fc400078210ff */
        /* <DEDUP_REMOVED lines=10> */
[----:B------:R-:W-:-:S02]  /*4d90*/  LEA R58, P5, R211, R120, 0x2 ;  /* 0x00000078d33a7211 */ /* 0x000fc400078a10ff */
[----:B------:R-:W-:Y:S01]  /*4da0*/  LEA.HI.X.SX32 R57, R207, R2, 0x2, P1 ;  /* 0x00000002cf397211 */ /* 0x000fe200008f16ff */
[----:B------:R-:W-:Y:S01]  /*4db0*/  LDGSTS.E [R241+0x2c00], desc[UR16][R20.64], P3 ;  /* 0x02c0000014f17fae */ /* 0x000fe200099a1010 */
        /* <DEDUP_REMOVED lines=15> */
[----:B------:R-:W-:Y:S01]  /*4eb0*/  SHF.R.U64 R121, R128, 0x1e, RZ ;  /* 0x0000001e80797819 */ /* 0x000fe200000012ff */
[----:B-1----:R-:W-:Y:S01]  /*4ec0*/  IMAD.WIDE R10, R149, 0x4, R42 ;  /* 0x00000004950a7825 */ /* 0x002fe200078e022a */
[----:B------:R-:W-:Y:S02]  /*4ed0*/  LEA.HI.X.SX32 R65, R233, R2, 0x2, P5 ;  /* 0x00000002e9417211 */ /* 0x000fe400028f16ff */
[----:B------:R-:W-:Y:S01]  /*4ee0*/  LEA R120, P5, R239, R120, 0x2 ;  /* 0x00000078ef787211 */ /* 0x000fe200078a10ff */
[----:B--2---:R-:W-:Y:S01]  /*4ef0*/  IMAD.WIDE R12, R61, 0x4, R44 ;  /* 0x000000043d0c7825 */ /* 0x004fe200078e022c */
[----:B------:R-:W-:-:S02]  /*4f00*/  LEA.HI.X.SX32 R63, R237, R2, 0x2, P1 ;  /* 0x00000002ed3f7211 */ /* 0x000fc400008f16ff */
[----:B------:R-:W-:Y:S02]  /*4f10*/  LOP3.LUT P1, RZ, R121, 0x1, RZ, 0xc0, !PT ;  /* 0x0000000179ff7812 */ /* 0x000fe4000782c0ff */
[----:B------:R-:W-:Y:S02]  /*4f20*/  LEA.HI.X.SX32 R121, R239, R2, 0x2, P5 ;  /* 0x00000002ef797211 */ /* 0x000fe400028f16ff */
[----:B------:R-:W-:Y:S02]  /*4f30*/  LOP3.LUT R2, R38, 0x40, RZ, 0x3c, !PT ;  /* 0x0000004026027812 */ /* 0x000fe400078e3cff */
[----:B------:R-:W-:-:S03]  /*4f40*/  SHF.R.U64 R132, R128, 0x1d, RZ ;  /* 0x0000001d80847819 */ /* 0x000fc600000012ff */
[----:B------:R-:W-:Y:S01]  /*4f50*/  VIADD R169, R2, UR10 ;  /* 0x0000000a02a97c36 */ /* 0x000fe20008000000 */
[----:B------:R-:W-:Y:S01]  /*4f60*/  LOP3.LUT P5, RZ, R132, 0x1, RZ, 0xc0, !PT ;  /* 0x0000000184ff7812 */ /* 0x000fe200078ac0ff */
[----:B------:R-:W-:-:S03]  /*4f70*/  IMAD.WIDE R132, R133, 0x4, R140 ;  /* 0x0000000485847825 */ /* 0x000fc600078e028c */
[----:B------:R1:W-:Y:S01]  /*4f80*/  LDGSTS.E [R169+0x200], desc[UR16][R40.64], P3 ;  /* 0x0020000028a97fae */ /* 0x0003e200099a1010 */
[----:B------:R-:W-:-:S03]  /*4f90*/  IMAD.WIDE R140, R147, 0x4, R34 ;  /* 0x00000004938c7825 */ /* 0x000fc600078e0222 */
[----:B------:R-:W-:Y:S01]  /*4fa0*/  LDGSTS.E [R169+0x600], desc[UR16][R42.64], P3 ;  /* 0x006000002aa97fae */ /* 0x000fe200099a1010 */
[----:B------:R-:W-:-:S03]  /*4fb0*/  IMAD.WIDE R34, R151, 0x4, R26 ;  /* 0x0000000497227825 */ /* 0x000fc600078e021a */
[----:B------:R2:W-:Y:S01]  /*4fc0*/  LDGSTS.E [R169+0xa00], desc[UR16][R44.64], P3 ;  /* 0x00a000002ca97fae */ /* 0x0005e200099a1010 */
[----:B------:R-:W-:-:S03]  /*4fd0*/  IMAD.WIDE R26, R149, 0x4, R18 ;  /* 0x00000004951a7825 */ /* 0x000fc600078e0212 */
[----:B------:R-:W-:Y:S01]  /*4fe0*/  LDGSTS.E [R169+0xe00], desc[UR16][R46.64], P3 ;  /* 0x00e000002ea97fae */ /* 0x000fe200099a1010 */
[----:B------:R-:W-:-:S03]  /*4ff0*/  IMAD.WIDE R18, R61, 0x4, R40 ;  /* 0x000000043d127825 */ /* 0x000fc600078e0228 */
[----:B------:R3:W-:Y:S01]  /*5000*/  LDGSTS.E [R169+0x1200], desc[UR16][R48.64], P3 ;  /* 0x0120000030a97fae */ /* 0x0007e200099a1010 */
[----:B-1----:R-:W-:-:S03]  /*5010*/  IMAD.WIDE R40, R61, 0x4, R48 ;  /* 0x000000043d287825 */ /* 0x002fc600078e0230 */
[----:B------:R-:W-:Y:S01]  /*5020*/  LDGSTS.E [R169+0x1600], desc[UR16][R50.64], P3 ;  /* 0x0160000032a97fae */ /* 0x000fe200099a1010 */
[----:B--2---:R-:W-:-:S03]  /*5030*/  IMAD.WIDE R44, R61, 0x4, R52 ;  /* 0x000000043d2c7825 */ /* 0x004fc600078e0234 */
[----:B------:R1:W-:Y:S01]  /*5040*/  LDGSTS.E [R169+0x1a00], desc[UR16][R52.64], P3 ;  /* 0x01a0000034a97fae */ /* 0x0003e200099a1010 */
[----:B------:R-:W-:-:S03]  /*5050*/  IMAD.WIDE R146, R149, 0x4, R28 ;  /* 0x0000000495927825 */ /* 0x000fc600078e021c */
[----:B------:R-:W-:Y:S01]  /*5060*/  LDGSTS.E [R169+0x1e00], desc[UR16][R54.64], P3 ;  /* 0x01e0000036a97fae */ /* 0x000fe200099a1010 */
[----:B------:R-:W-:-:S03]  /*5070*/  IMAD.WIDE R42, R149, 0x4, R50 ;  /* 0x00000004952a7825 */ /* 0x000fc600078e0232 */
[----:B------:R2:W-:Y:S01]  /*5080*/  LDGSTS.E [R169+0x2200], desc[UR16][R56.64], P3 ;  /* 0x0220000038a97fae */ /* 0x0005e200099a1010 */
[----:B---3--:R-:W-:-:S03]  /*5090*/  IMAD.WIDE R48, R61, 0x4, R56 ;  /* 0x000000043d307825 */ /* 0x008fc600078e0238 */
[----:B------:R-:W-:Y:S01]  /*50a0*/  LDGSTS.E [R169+0x2600], desc[UR16][R58.64], P3 ;  /* 0x026000003aa97fae */ /* 0x000fe200099a1010 */
[----:B-1----:R-:W-:-:S03]  /*50b0*/  IMAD.WIDE R52, R61, 0x4, R130 ;  /* 0x000000043d347825 */ /* 0x002fc600078e0282 */
[----:B------:R1:W-:Y:S01]  /*50c0*/  LDGSTS.E [R169+0x2a00], desc[UR16][R130.64], P3 ;  /* 0x02a0000082a97fae */ /* 0x0003e200099a1010 */
[----:B------:R-:W-:-:S03]  /*50d0*/  IMAD.WIDE R28, R61, 0x4, R20 ;  /* 0x000000043d1c7825 */ /* 0x000fc600078e0214 */
[----:B------:R-:W-:Y:S01]  /*50e0*/  LDGSTS.E [R169+0x2e00], desc[UR16][R80.64], P3 ;  /* 0x02e0000050a97fae */ /* 0x000fe200099a1010 */
[----:B------:R-:W-:-:S03]  /*50f0*/  IMAD.WIDE R50, R149, 0x4, R58 ;  /* 0x0000000495327825 */ /* 0x000fc600078e023a */
[----:B------:R3:W-:Y:S01]  /*5100*/  LDGSTS.E [R169+0x3200], desc[UR16][R68.64], P3 ;  /* 0x0320000044a97fae */ /* 0x0007e200099a1010 */
[----:B--2---:R-:W-:-:S03]  /*5110*/  IMAD.WIDE R56, R61, 0x4, R68 ;  /* 0x000000043d387825 */ /* 0x004fc600078e0244 */
[----:B------:R2:W-:Y:S01]  /*5120*/  LDGSTS.E [R169+0x3600], desc[UR16][R64.64], P3 ;  /* 0x0360000040a97fae */ /* 0x0005e200099a1010 */
[----:B-1----:R-:W-:Y:S01]  /*5130*/  SHF.R.U64 R130, R128, 0x1c, RZ ;  /* 0x0000001c80827819 */ /* 0x002fe200000012ff */
[----:B------:R-:W-:Y:S02]  /*5140*/  IMAD.WIDE R58, R149, 0x4, R64 ;  /* 0x00000004953a7825 */ /* 0x000fe400078e0240 */
[----:B------:R1:W-:Y:S02]  /*5150*/  LDGSTS.E [R169+0x3a00], desc[UR16][R62.64], P3 ;  /* 0x03a000003ea97fae */ /* 0x0003e400099a1010 */
[----:B------:R-:W-:Y:S02]  /*5160*/  IMAD.WIDE R60, R61, 0x4, R62 ;  /* 0x000000043d3c7825 */ /* 0x000fe400078e023e */
[----:B------:R-:W-:Y:S01]  /*5170*/  LDGSTS.E [R169+0x3e00], desc[UR16][R120.64], P3 ;  /* 0x03e0000078a97fae */ /* 0x000fe200099a1010 */
[----:B------:R-:W-:Y:S01]  /*5180*/  LOP3.LUT P3, RZ, R130, 0x1, RZ, 0xc0, !PT ;  /* 0x0000000182ff7812 */ /* 0x000fe2000786c0ff */
[----:B---3--:R-:W-:-:S02]  /*5190*/  IMAD.U32 R69, RZ, RZ, UR12 ;  /* 0x0000000cff457e24 */ /* 0x008fc4000f8e00ff */
[----:B------:R-:W0:Y:S01]  /*51a0*/  LDGDEPBAR ;  /* 0x00000000000079af */ /* 0x000e220000000000 */
[C---:B--2---:R-:W-:Y:S01]  /*51b0*/  SHF.R.U64 R64, R128.reuse, 0x1b, RZ ;  /* 0x0000001b80407819 */ /* 0x044fe200000012ff */
[----:B------:R-:W-:Y:S01]  /*51c0*/  IMAD.WIDE R100, R69, 0x4, R100 ;  /* 0x0000000445647825 */ /* 0x000fe200078e0264 */
[----:B------:R-:W-:Y:S01]  /*51d0*/  SHF.R.U64 R65, R128, 0x1a, RZ ;  /* 0x0000001a80417819 */ /* 0x000fe200000012ff */
[----:B------:R-:W-:Y:S02]  /*51e0*/  BAR.SYNC.DEFER_BLOCKING 0x0 ;  /* 0x0000000000007b1d */ /* 0x000fe40000010000 */
[----:B------:R-:W-:-:S04]  /*51f0*/  IMAD.WIDE R20, R151, 0x4, R14 ;  /* 0x0000000497147825 */ /* 0x000fc800078e020e */
[----:B------:R-:W-:-:S04]  /*5200*/  IMAD.WIDE R14, R149, 0x4, R46 ;  /* 0x00000004950e7825 */ /* 0x000fc800078e022e */
[----:B------:R-:W-:-:S04]  /*5210*/  IMAD.WIDE R46, R149, 0x4, R54 ;  /* 0x00000004952e7825 */ /* 0x000fc800078e0236 */
[----:B------:R-:W-:-:S04]  /*5220*/  IMAD.WIDE R54, R149, 0x4, R80 ;  /* 0x0000000495367825 */ /* 0x000fc800078e0250 */
[----:B------:R-:W-:Y:S02]  /*5230*/  IMAD.U32 R81, RZ, RZ, UR12 ;  /* 0x0000000cff517e24 */ /* 0x000fe4000f8e00ff */
[----:B------:R-:W-:Y:S02]  /*5240*/  IMAD.U32 R149, RZ, RZ, UR12 ;  /* 0x0000000cff957e24 */ /* 0x000fe4000f8e00ff */
[C---:B------:R-:W-:Y:S01]  /*5250*/  IMAD.WIDE R98, R81.reuse, 0x4, R98 ;  /* 0x0000000451627825 */ /* 0x040fe200078e0262 */
[----:B------:R-:W-:Y:S01]  /*5260*/  @!PT LDS RZ, [RZ] ;  /* 0x00000000fffff984 */ /* 0x000fe20000000800 */
[----:B------:R-:W-:Y:S01]  /*5270*/  @!PT LDS RZ, [RZ] ;  /* 0x00000000fffff984 */ /* 0x000fe20000000800 */
[----:B------:R-:W-:Y:S01]  /*5280*/  @!PT LDS RZ, [RZ] ;  /* 0x00000000fffff984 */ /* 0x000fe20000000800 */
[----:B------:R2:W-:Y:S01]  /*5290*/  LDGSTS.E [R173+0x10000], desc[UR16][R66.64], P2 ;  /* 0x1000000042ad7fae */ /* 0x0005e200091a1010 */
[----:B-1----:R-:W-:Y:S02]  /*52a0*/  IADD3 R62, P2, PT, R66, UR19, RZ ;  /* 0x00000013423e7c10 */ /* 0x002fe4000ff5e0ff */
[----:B------:R-:W-:Y:S01]  /*52b0*/  IMAD.WIDE R110, R81, 0x4, R110 ;  /* 0x00000004516e7825 */ /* 0x000fe200078e026e */
[----:B------:R-:W-:Y:S01]  /*52c0*/  SHF.R.U64 R81, R128, 0x14, RZ ;  /* 0x0000001480517819 */ /* 0x000fe200000012ff */
[----:B------:R1:W-:Y:S01]  /*52d0*/  LDGSTS.E [R173+0x10004], desc[UR16][R70.64], P1 ;  /* 0x1000400046ad7fae */ /* 0x0003e200089a1010 */
[----:B------:R-:W-:Y:S01]  /*52e0*/  IADD3.X R63, PT, PT, R67, UR62, RZ, P2, !PT ;  /* 0x0000003e433f7c10 */ /* 0x000fe200097fe4ff */
[----:B------:R-:W-:Y:S01]  /*52f0*/  IMAD.WIDE R148, R149, 0x4, R104 ;  /* 0x0000000495947825 */ /* 0x000fe200078e0268 */
[----:B------:R-:W-:Y:S01]  /*5300*/  LOP3.LUT P1, RZ, R64, 0x1, RZ, 0xc0, !PT ;  /* 0x0000000140ff7812 */ /* 0x000fe2000782c0ff */
[----:B------:R3:W-:Y:S01]  /*5310*/  LDGSTS.E [R173+0x10008], desc[UR16][R74.64], P5 ;  /* 0x100080004aad7fae */ /* 0x0007e2000a9a1010 */
[----:B------:R-:W-:Y:S01]  /*5320*/  IADD3 R64, P2, PT, R70, UR19, RZ ;  /* 0x0000001346407c10 */ /* 0x000fe2000ff5e0ff */
[----:B------:R-:W-:Y:S01]  /*5330*/  IMAD.U32 R131, RZ, RZ, UR12 ;  /* 0x0000000cff837e24 */ /* 0x000fe2000f8e00ff */
[----:B------:R-:W-:Y:S01]  /*5340*/  SHF.R.U64 R104, R128, 0x9, RZ ;  /* 0x0000000980687819 */ /* 0x000fe200000012ff */
[----:B------:R4:W-:Y:S01]  /*5350*/  LDGSTS.E [R173+0x1000c], desc[UR16][R72.64], P3 ;  /* 0x1000c00048ad7fae */ /* 0x0009e200099a1010 */
[----:B------:R-:W-:Y:S01]  /*5360*/  LOP3.LUT P3, RZ, R65, 0x1, RZ, 0xc0, !PT ;  /* 0x0000000141ff7812 */ /* 0x000fe2000786c0ff */
[----:B------:R-:W-:Y:S01]  /*5370*/  IMAD.WIDE R130, R131, 0x4, R102 ;  /* 0x0000000483827825 */ /* 0x000fe200078e0266 */
[----:B------:R-:W-:-:S02]  /*5380*/  IADD3.X R65, PT, PT, R71, UR62, RZ, P2, !PT ;  /* 0x0000003e47417c10 */ /* 0x000fc400097fe4ff */
[----:B------:R-:W-:Y:S02]  /*5390*/  IADD3 R68, P2, PT, R72, UR19, RZ ;  /* 0x0000001348447c10 */ /* 0x000fe4000ff5e0ff */
[----:B--2---:R-:W-:Y:S01]  /*53a0*/  IADD3 R66, P5, PT, R74, UR19, RZ ;  /* 0x000000134a427c10 */ /* 0x004fe2000ffbe0ff */
[----:B------:R2:W-:Y:S01]  /*53b0*/  LDGSTS.E [R173+0x10010], desc[UR16][R76.64], P1 ;  /* 0x100100004cad7fae */ /* 0x0005e200089a1010 */
[C---:B-1----:R-:W-:Y:S02]  /*53c0*/  SHF.R.U64 R71, R128.reuse, 0x19, RZ ;  /* 0x0000001980477819 */ /* 0x042fe400000012ff */
[----:B------:R-:W-:Y:S02]  /*53d0*/  IADD3.X R69, PT, PT, R73, UR62, RZ, P2, !PT ;  /* 0x0000003e49457c10 */ /* 0x000fe400097fe4ff */
[C---:B---3--:R-:W-:Y:S01]  /*53e0*/  SHF.R.U64 R74, R128.reuse, 0x18, RZ ;  /* 0x00000018804a7819 */ /* 0x048fe200000012ff */
[----:B------:R-:W-:Y:S01]  /*53f0*/  LDGSTS.E [R173+0x10014], desc[UR16][R78.64], P3 ;  /* 0x100140004ead7fae */ /* 0x000fe200099a1010 */
[----:B----4-:R-:W-:-:S02]  /*5400*/  SHF.R.U64 R73, R128, 0x17, RZ ;  /* 0x0000001780497819 */ /* 0x010fc400000012ff */
[----:B------:R-:W-:Y:S02]  /*5410*/  LOP3.LUT P2, RZ, R71, 0x1, RZ, 0xc0, !PT ;  /* 0x0000000147ff7812 */ /* 0x000fe4000784c0ff */
[----:B------:R-:W-:Y:S02]  /*5420*/  LOP3.LUT P1, RZ, R74, 0x1, RZ, 0xc0, !PT ;  /* 0x000000014aff7812 */ /* 0x000fe4000782c0ff */
[----:B------:R-:W-:Y:S02]  /*5430*/  LOP3.LUT P3, RZ, R73, 0x1, RZ, 0xc0, !PT ;  /* 0x0000000149ff7812 */ /* 0x000fe4000786c0ff */
[----:B------:R-:W-:Y:S01]  /*5440*/  IADD3.X R67, PT, PT, R75, UR62, RZ, P5, !PT ;  /* 0x0000003e4b437c10 */ /* 0x000fe2000affe4ff */
[----:B------:R-:W-:Y:S01]  /*5450*/  IMAD.U32 R75, RZ, RZ, UR12 ;  /* 0x0000000cff4b7e24 */ /* 0x000fe2000f8e00ff */
[----:B------:R-:W-:Y:S02]  /*5460*/  IADD3 R70, P5, PT, R76, UR19, RZ ;  /* 0x000000134c467c10 */ /* 0x000fe4000ffbe0ff */
[----:B--2---:R-:W-:Y:S01]  /*5470*/  SHF.R.U64 R76, R128, 0x16, RZ ;  /* 0x00000016804c7819 */ /* 0x004fe200000012ff */
[----:B------:R-:W-:Y:S01]  /*5480*/  IMAD.WIDE R106, R75, 0x4, R106 ;  /* 0x000000044b6a7825 */ /* 0x000fe200078e026a */
[----:B------:R-:W-:Y:S01]  /*5490*/  IADD3.X R71, PT, PT, R77, UR62, RZ, P5, !PT ;  /* 0x0000003e4d477c10 */ /* 0x000fe2000affe4ff */
[----:B------:R1:W-:Y:S01]  /*54a0*/  LDGSTS.E [R173+0x10018], desc[UR16][R126.64], P2 ;  /* 0x100180007ead7fae */ /* 0x0003e200091a1010 */
[----:B------:R-:W-:-:S02]  /*54b0*/  IADD3 R72, P5, PT, R78, UR19, RZ ;  /* 0x000000134e487c10 */ /* 0x000fc4000ffbe0ff */
[----:B------:R-:W-:Y:S01]  /*54c0*/  SHF.R.U64 R77, R128, 0x15, RZ ;  /* 0x00000015804d7819 */ /* 0x000fe200000012ff */
[----:B------:R2:W-:Y:S01]  /*54d0*/  LDGSTS.E [R173+0x1001c], desc[UR16][R124.64], P1 ;  /* 0x1001c0007cad7fae */ /* 0x0005e200089a1010 */
[----:B------:R-:W-:Y:S02]  /*54e0*/  IADD3.X R73, PT, PT, R79, UR62, RZ, P5, !PT ;  /* 0x0000003e4f497c10 */ /* 0x000fe4000affe4ff */
[----:B------:R-:W-:Y:S01]  /*54f0*/  LOP3.LUT P2, RZ, R76, 0x1, RZ, 0xc0, !PT ;  /* 0x000000014cff7812 */ /* 0x000fe2000784c0ff */
[----:B------:R3:W-:Y:S01]  /*5500*/  LDGSTS.E [R173+0x10020], desc[UR16][R82.64], P3 ;  /* 0x1002000052ad7fae */ /* 0x0007e200099a1010 */
[----:B------:R-:W-:Y:S02]  /*5510*/  IADD3 R74, P5, PT, R126, UR19, RZ ;  /* 0x000000137e4a7c10 */ /* 0x000fe4000ffbe0ff */
[----:B------:R-:W-:Y:S02]  /*5520*/  LOP3.LUT P3, RZ, R77, 0x1, RZ, 0xc0, !PT ;  /* 0x000000014dff7812 */ /* 0x000fe4000786c0ff */
[----:B------:R-:W-:-:S02]  /*5530*/  IADD3 R76, P1, PT, R124, UR19, RZ ;  /* 0x000000137c4c7c10 */ /* 0x000fc4000ff3e0ff */
[----:B------:R-:W-:Y:S01]  /*5540*/  IADD3.X R75, PT, PT, R127, UR62, RZ, P5, !PT ;  /* 0x0000003e7f4b7c10 */ /* 0x000fe2000affe4ff */
[----:B-1----:R-:W-:Y:S01]  /*5550*/  IMAD.U32 R127, RZ, RZ, UR12 ;  /* 0x0000000cff7f7e24 */ /* 0x002fe2000f8e00ff */
[----:B------:R-:W-:Y:S02]  /*5560*/  IADD3 R78, P5, PT, R82, UR19, RZ ;  /* 0x00000013524e7c10 */ /* 0x000fe4000ffbe0ff */
[----:B------:R-:W-:Y:S01]  /*5570*/  IADD3.X R77, PT, PT, R125, UR62, RZ, P1, !PT ;  /* 0x0000003e7d4d7c10 */ /* 0x000fe20008ffe4ff */
[----:B------:R1:W-:Y:S01]  /*5580*/  LDGSTS.E [R173+0x10024], desc[UR16][R118.64], P2 ;  /* 0x1002400076ad7fae */ /* 0x0003e200091a1010 */
[----:B------:R-:W-:Y:S01]  /*5590*/  IADD3 R80, P1, PT, R118, UR19, RZ ;  /* 0x0000001376507c10 */ /* 0x000fe2000ff3e0ff */
[----:B--2---:R-:W-:Y:S01]  /*55a0*/  IMAD.U32 R125, RZ, RZ, UR12 ;  /* 0x0000000cff7d7e24 */ /* 0x004fe2000f8e00ff */
[----:B------:R-:W-:Y:S01]  /*55b0*/  SHF.R.U64 R126, R128, 0x13, RZ ;  /* 0x00000013807e7819 */ /* 0x000fe200000012ff */
[----:B------:R2:W-:Y:S01]  /*55c0*/  LDGSTS.E [R173+0x10028], desc[UR16][R122.64], P3 ;  /* 0x100280007aad7fae */ /* 0x0005e200099a1010 */
[----:B------:R-:W-:Y:S01]  /*55d0*/  IADD3.X R79, PT, PT, R83, UR62, RZ, P5, !PT ;  /* 0x0000003e534f7c10 */ /* 0x000fe2000affe4ff */
[----:B------:R-:W-:Y:S01]  /*55e0*/  IMAD.WIDE R124, R125, 0x4, R84 ;  /* 0x000000047d7c7825 */ /* 0x000fe200078e0254 */
[----:B------:R-:W-:-:S02]  /*55f0*/  LOP3.LUT P5, RZ, R81, 0x1, RZ, 0xc0, !PT ;  /* 0x0000000151ff7812 */ /* 0x000fc400078ac0ff */
[----:B------:R-:W-:Y:S02]  /*5600*/  IADD3.X R81, PT, PT, R119, UR62, RZ, P1, !PT ;  /* 0x0000003e77517c10 */ /* 0x000fe40008ffe4ff */
[----:B---3--:R-:W-:Y:S01]  /*5610*/  SHF.R.U64 R83, R128, 0x12, RZ ;  /* 0x0000001280537819 */ /* 0x008fe200000012ff */
[C---:B-1----:R-:W-:Y:S01]  /*5620*/  IMAD.WIDE R118, R127.reuse, 0x4, R86 ;  /* 0x000000047f767825 */ /* 0x042fe200078e0256 */
[----:B------:R-:W-:Y:S02]  /*5630*/  LOP3.LUT P1, RZ, R126, 0x1, RZ, 0xc0, !PT ;  /* 0x000000017eff7812 */ /* 0x000fe4000782c0ff */
[----:B------:R-:W-:Y:S01]  /*5640*/  IADD3 R82, P3, PT, R122, UR19, RZ ;  /* 0x000000137a527c10 */ /* 0x000fe2000ff7e0ff */
[----:B------:R-:W-:Y:S01]  /*5650*/  IMAD.WIDE R126, R127, 0x4, R92 ;  /* 0x000000047f7e7825 */ /* 0x000fe200078e025c */
[----:B------:R-:W-:Y:S02]  /*5660*/  LOP3.LUT P2, RZ, R83, 0x1, RZ, 0xc0, !PT ;  /* 0x0000000153ff7812 */ /* 0x000fe4000784c0ff */
[----:B------:R-:W-:Y:S01]  /*5670*/  IADD3.X R83, PT, PT, R123, UR62, RZ, P3, !PT ;  /* 0x0000003e7b537c10 */ /* 0x000fe20009ffe4ff */
[----:B------:R1:W-:Y:S01]  /*5680*/  LDGSTS.E [R173+0x1002c], desc[UR16][R88.64], P5 ;  /* 0x1002c00058ad7fae */ /* 0x0003e2000a9a1010 */
[----:B------:R-:W-:Y:S01]  /*5690*/  IADD3 R84, P3, PT, R88, UR19, RZ ;  /* 0x0000001358547c10 */ /* 0x000fe2000ff7e0ff */
[----:B--2---:R-:W-:Y:S01]  /*56a0*/  IMAD.U32 R123, RZ, RZ, UR12 ;  /* 0x0000000cff7b7e24 */ /* 0x004fe2000f8e00ff */
[----:B------:R-:W-:-:S02]  /*56b0*/  SHF.R.U64 R87, R128, 0x11, RZ ;  /* 0x0000001180577819 */ /* 0x000fc400000012ff */
[C---:B------:R-:W-:Y:S01]  /*56c0*/  SHF.R.U64 R86, R128.reuse, 0x10, RZ ;  /* 0x0000001080567819 */ /* 0x040fe200000012ff */
[----:B------:R-:W-:Y:S01]  /*56d0*/  LDGSTS.E [R173+0x10030], desc[UR16][R108.64], P1 ;  /* 0x100300006cad7fae */ /* 0x000fe200089a1010 */
[----:B------:R-:W-:Y:S01]  /*56e0*/  IADD3.X R85, PT, PT, R89, UR62, RZ, P3, !PT ;  /* 0x0000003e59557c10 */ /* 0x000fe20009ffe4ff */
[----:B------:R-:W-:Y:S01]  /*56f0*/  IMAD.WIDE R122, R123, 0x4, R90 ;  /* 0x000000047b7a7825 */ /* 0x000fe200078e025a */
[----:B------:R-:W-:Y:S01]  /*5700*/  LOP3.LUT P3, RZ, R87, 0x1, RZ, 0xc0, !PT ;  /* 0x0000000157ff7812 */ /* 0x000fe2000786c0ff */
[----:B------:R2:W-:Y:S01]  /*5710*/  LDGSTS.E [R173+0x10034], desc[UR16][R94.64], P2 ;  /* 0x100340005ead7fae */ /* 0x0005e200091a1010 */
[----:B------:R-:W-:Y:S02]  /*5720*/  SHF.R.U64 R87, R128, 0xf, RZ ;  /* 0x0000000f80577819 */ /* 0x000fe400000012ff */
[----:B------:R-:W-:Y:S02]  /*5730*/  LOP3.LUT P1, RZ, R86, 0x1, RZ, 0xc0, !PT ;  /* 0x0000000156ff7812 */ /* 0x000fe4000782c0ff */
[----:B------:R-:W-:-:S02]  /*5740*/  LOP3.LUT P2, RZ, R87, 0x1, RZ, 0xc0, !PT ;  /* 0x0000000157ff7812 */ /* 0x000fc4000784c0ff */
[----:B------:R-:W-:Y:S02]  /*5750*/  IADD3 R86, P5, PT, R108, UR19, RZ ;  /* 0x000000136c567c10 */ /* 0x000fe4000ffbe0ff */
[C---:B------:R-:W-:Y:S02]  /*5760*/  SHF.R.U64 R91, R128.reuse, 0xd, RZ ;  /* 0x0000000d805b7819 */ /* 0x040fe400000012ff */
[----:B------:R-:W-:Y:S01]  /*5770*/  SHF.R.U64 R92, R128, 0xe, RZ ;  /* 0x0000000e805c7819 */ /* 0x000fe200000012ff */
[----:B------:R3:W-:Y:S01]  /*5780*/  LDGSTS.E [R173+0x10038], desc[UR16][R96.64], P3 ;  /* 0x1003800060ad7fae */ /* 0x0007e200099a1010 */
[----:B------:R-:W-:Y:S02]  /*5790*/  IADD3.X R87, PT, PT, R109, UR62, RZ, P5, !PT ;  /* 0x0000003e6d577c10 */ /* 0x000fe4000affe4ff */
[----:B-1----:R-:W-:Y:S01]  /*57a0*/  IADD3 R88, P5, PT, R94, UR19, RZ ;  /* 0x000000135e587c10 */ /* 0x002fe2000ffbe0ff */
[----:B------:R1:W-:Y:S01]  /*57b0*/  LDGSTS.E [R173+0x1003c], desc[UR16][R100.64], P1 ;  /* 0x1003c00064ad7fae */ /* 0x0003e200089a1010 */
[----:B------:R-:W-:-:S02]  /*57c0*/  IADD3 R90, P1, PT, R96, UR19, RZ ;  /* 0x00000013605a7c10 */ /* 0x000fc4000ff3e0ff */
[----:B------:R-:W-:Y:S01]  /*57d0*/  LOP3.LUT P3, RZ, R92, 0x1, RZ, 0xc0, !PT ;  /* 0x000000015cff7812 */ /* 0x000fe2000786c0ff */
[----:B------:R4:W-:Y:S01]  /*57e0*/  LDGSTS.E [R173+0x10040], desc[UR16][R98.64], P2 ;  /* 0x1004000062ad7fae */ /* 0x0009e200091a1010 */
[----:B------:R-:W-:Y:S02]  /*57f0*/  LOP3.LUT P2, RZ, R91, 0x1, RZ, 0xc0, !PT ;  /* 0x000000015bff7812 */ /* 0x000fe4000784c0ff */
[----:B------:R-:W-:Y:S02]  /*5800*/  IADD3.X R91, PT, PT, R97, UR62, RZ, P1, !PT ;  /* 0x0000003e615b7c10 */ /* 0x000fe40008ffe4ff */
[----:B--2---:R-:W-:Y:S02]  /*5810*/  IADD3 R94, P1, PT, R98, UR19, RZ ;  /* 0x00000013625e7c10 */ /* 0x004fe4000ff3e0ff */
[----:B---3--:R-:W-:Y:S02]  /*5820*/  SHF.R.U64 R97, R128, 0xc, RZ ;  /* 0x0000000c80617819 */ /* 0x008fe400000012ff */
[----:B------:R-:W-:-:S02]  /*5830*/  IADD3.X R89, PT, PT, R95, UR62, RZ, P5, !PT ;  /* 0x0000003e5f597c10 */ /* 0x000fc4000affe4ff */
[----:B------:R-:W-:Y:S01]  /*5840*/  IADD3.X R95, PT, PT, R99, UR62, RZ, P1, !PT ;  /* 0x0000003e635f7c10 */ /* 0x000fe20008ffe4ff */
[----:B------:R-:W-:Y:S01]  /*5850*/  LDGSTS.E [R173+0x10044], desc[UR16][R106.64], P3 ;  /* 0x100440006aad7fae */ /* 0x000fe200099a1010 */
[----:B------:R-:W-:Y:S02]  /*5860*/  LOP3.LUT P1, RZ, R97, 0x1, RZ, 0xc0, !PT ;  /* 0x0000000161ff7812 */ /* 0x000fe4000782c0ff */
[----:B------:R-:W-:Y:S01]  /*5870*/  IADD3 R92, P5, PT, R100, UR19, RZ ;  /* 0x00000013645c7c10 */ /* 0x000fe2000ffbe0ff */
[----:B------:R-:W-:Y:S01]  /*5880*/  LDGSTS.E [R173+0x10048], desc[UR16][R110.64], P2 ;  /* 0x100480006ead7fae */ /* 0x000fe200091a1010 */
[----:B-1----:R-:W-:Y:S02]  /*5890*/  SHF.R.U64 R100, R128, 0xb, RZ ;  /* 0x0000000b80647819 */ /* 0x002fe400000012ff */
[----:B------:R-:W-:Y:S02]  /*58a0*/  IADD3.X R93, PT, PT, R101, UR62, RZ, P5, !PT ;  /* 0x0000003e655d7c10 */ /* 0x000fe4000affe4ff */
[----:B------:R-:W-:-:S02]  /*58b0*/  IADD3 R96, P5, PT, R106, UR19, RZ ;  /* 0x000000136a607c10 */ /* 0x000fc4000ffbe0ff */
[----:B----4-:R-:W-:Y:S02]  /*58c0*/  SHF.R.U64 R99, R128, 0xa, RZ ;  /* 0x0000000a80637819 */ /* 0x010fe400000012ff */
[----:B------:R-:W-:Y:S01]  /*58d0*/  LOP3.LUT P3, RZ, R100, 0x1, RZ, 0xc0, !PT ;  /* 0x0000000164ff7812 */ /* 0x000fe2000786c0ff */
[----:B------:R1:W-:Y:S01]  /*58e0*/  LDGSTS.E [R173+0x1004c], desc[UR16][R124.64], P1 ;  /* 0x1004c0007cad7fae */ /* 0x0003e200089a1010 */
[----:B------:R-:W-:Y:S02]  /*58f0*/  IADD3.X R97, PT, PT, R107, UR62, RZ, P5, !PT ;  /* 0x0000003e6b617c10 */ /* 0x000fe4000affe4ff */
[----:B------:R-:W-:Y:S02]  /*5900*/  IADD3 R98, P5, PT, R110, UR19, RZ ;  /* 0x000000136e627c10 */ /* 0x000fe4000ffbe0ff */
[----:B------:R-:W-:Y:S02]  /*5910*/  LOP3.LUT P2, RZ, R99, 0x1, RZ, 0xc0, !PT ;  /* 0x0000000163ff7812 */ /* 0x000fe4000784c0ff */
[----:B------:R-:W-:-:S02]  /*5920*/  LOP3.LUT P1, RZ, R104, 0x1, RZ, 0xc0, !PT ;  /* 0x0000000168ff7812 */ /* 0x000fc4000782c0ff */
[----:B------:R-:W-:Y:S02]  /*5930*/  IADD3.X R99, PT, PT, R111, UR62, RZ, P5, !PT ;  /* 0x0000003e6f637c10 */ /* 0x000fe4000affe4ff */
[----:B------:R-:W-:Y:S01]  /*5940*/  IADD3 R100, P5, PT, R124, UR19, RZ ;  /* 0x000000137c647c10 */ /* 0x000fe2000ffbe0ff */
[----:B------:R-:W-:Y:S01]  /*5950*/  LDGSTS.E [R173+0x10050], desc[UR16][R118.64], P3 ;  /* 0x1005000076ad7fae */ /* 0x000fe200099a1010 */
[----:B------:R-:W-:Y:S02]  /*5960*/  SHF.R.U64 R103, R128, 0x8, RZ ;  /* 0x0000000880677819 */ /* 0x000fe400000012ff */
[----:B------:R-:W-:Y:S01]  /*5970*/  IADD3.X R101, PT, PT, R125, UR62, RZ, P5, !PT ;  /* 0x0000003e7d657c10 */ /* 0x000fe2000affe4ff */
[----:B-1----:R-:W-:Y:S01]  /*5980*/  IMAD.U32 R125, RZ, RZ, UR12 ;  /* 0x0000000cff7d7e24 */ /* 0x002fe2000f8e00ff */
[----:B------:R-:W-:Y:S01]  /*5990*/  IADD3 R104, P5, PT, R126, UR19, RZ ;  /* 0x000000137e687c10 */ /* 0x000fe2000ffbe0ff */
[----:B------:R1:W-:Y:S01]  /*59a0*/  LDGSTS.E [R173+0x10054], desc[UR16][R126.64], P2 ;  /* 0x100540007ead7fae */ /* 0x0003e200091a1010 */
[----:B------:R-:W-:Y:S01]  /*59b0*/  SHF.R.U64 R107, R128, 0x7, RZ ;  /* 0x00000007806b7819 */ /* 0x000fe200000012ff */
[----:B------:R-:W-:Y:S01]  /*59c0*/  IMAD.WIDE R124, R125, 0x4, R112 ;  /* 0x000000047d7c7825 */ /* 0x000fe200078e0270 */
[----:B------:R-:W-:Y:S01]  /*59d0*/  IADD3 R102, P3, PT, R118, UR19, RZ ;  /* 0x0000001376667c10 */ /* 0x000fe2000ff7e0ff */
[----:B------:R2:W-:Y:S01]  /*59e0*/  LDGSTS.E [R173+0x10058], desc[UR16][R122.64], P1 ;  /* 0x100580007aad7fae */ /* 0x0005e200089a1010 */
[----:B------:R-:W-:-:S02]  /*59f0*/  SHF.R.U64 R108, R128, 0x6, RZ ;  /* 0x00000006806c7819 */ /* 0x000fc400000012ff */
[----:B------:R-:W-:Y:S02]  /*5a00*/  LOP3.LUT P2, RZ, R103, 0x1, RZ, 0xc0, !PT ;  /* 0x0000000167ff7812 */ /* 0x000fe4000784c0ff */
[----:B------:R-:W-:Y:S02]  /*5a10*/  IADD3.X R105, PT, PT, R127, UR62, RZ, P5, !PT ;  /* 0x0000003e7f697c10 */ /* 0x000fe4000affe4ff */
[----:B------:R-:W-:Y:S01]  /*5a20*/  LOP3.LUT P5, RZ, R107, 0x1, RZ, 0xc0, !PT ;  /* 0x000000016bff7812 */ /* 0x000fe200078ac0ff */
[----:B-1----:R-:W-:Y:S01]  /*5a30*/  IMAD.U32 R127, RZ, RZ, UR12 ;  /* 0x0000000cff7f7e24 */ /* 0x002fe2000f8e00ff */
[----:B------:R-:W-:Y:S01]  /*5a40*/  IADD3.X R103, PT, PT, R119, UR62, RZ, P3, !PT ;  /* 0x0000003e77677c10 */ /* 0x000fe20009ffe4ff */
[----:B------:R-:W-:Y:S01]  /*5a50*/  IMAD.U32 R119, RZ, RZ, UR12 ;  /* 0x0000000cff777e24 */ /* 0x000fe2000f8e00ff */
[----:B------:R-:W-:Y:S02]  /*5a60*/  LOP3.LUT P1, RZ, R108, 0x1, RZ, 0xc0, !PT ;  /* 0x000000016cff7812 */ /* 0x000fe4000782c0ff */
[----:B------:R-:W-:Y:S01]  /*5a70*/  IADD3 R106, P3, PT, R122, UR19, RZ ;  /* 0x000000137a6a7c10 */ /* 0x000fe2000ff7e0ff */
[----:B------:R-:W-:Y:S01]  /*5a80*/  IMAD.WIDE R118, R119, 0x4, R114 ;  /* 0x0000000477767825 */ /* 0x000fe200078e0272 */
[----:B------:R-:W-:Y:S01]  /*5a90*/  SHF.R.U64 R114, R128, 0x4, RZ ;  /* 0x0000000480727819 */ /* 0x000fe200000012ff */
[----:B------:R-:W-:Y:S01]  /*5aa0*/  LDGSTS.E [R173+0x1005c], desc[UR16][R148.64], P2 ;  /* 0x1005c00094ad7fae */ /* 0x000fe200091a1010 */
[----:B------:R-:W-:Y:S01]  /*5ab0*/  IADD3.X R107, PT, PT, R123, UR62, RZ, P3, !PT ;  /* 0x0000003e7b6b7c10 */ /* 0x000fe20009ffe4ff */
[----:B--2---:R-:W-:Y:S01]  /*5ac0*/  IMAD.U32 R123, RZ, RZ, UR12 ;  /* 0x0000000cff7b7e24 */ /* 0x004fe2000f8e00ff */
[----:B------:R-:W-:Y:S01]  /*5ad0*/  IADD3 R110, P3, PT, R130, UR19, RZ ;  /* 0x00000013826e7c10 */ /* 0x000fe2000ff7e0ff */
[----:B------:R-:W-:Y:S01]  /*5ae0*/  LDGSTS.E [R173+0x10060], desc[UR16][R130.64], P5 ;  /* 0x1006000082ad7fae */ /* 0x000fe2000a9a1010 */
[----:B------:R-:W-:Y:S01]  /*5af0*/  IADD3 R108, P2, PT, R148, UR19, RZ ;  /* 0x00000013946c7c10 */ /* 0x000fe2000ff5e0ff */
[----:B------:R-:W-:Y:S01]  /*5b00*/  IMAD.WIDE R122, R123, 0x4, R16 ;  /* 0x000000047b7a7825 */ /* 0x000fe200078e0210 */
[----:B------:R-:W-:Y:S01]  /*5b10*/  IADD3.X R111, PT, PT, R131, UR62, RZ, P3, !PT ;  /* 0x0000003e836f7c10 */ /* 0x000fe20009ffe4ff */
[----:B------:R1:W-:Y:S01]  /*5b20*/  LDGSTS.E [R173+0x10064], desc[UR16][R124.64], P1 ;  /* 0x100640007cad7fae */ /* 0x0003e200089a1010 */
[----:B------:R-:W-:Y:S01]  /*5b30*/  ISETP.GE.AND P3, PT, R36, R129, PT ;  /* 0x000000812400720c */ /* 0x000fe20003f66270 */
[----:B------:R-:W-:Y:S01]  /*5b40*/  IMAD.WIDE R16, R127, 0x4, R116 ;  /* 0x000000047f107825 */ /* 0x000fe200078e0274 */
[----:B------:R-:W-:-:S02]  /*5b50*/  LOP3.LUT P1, RZ, R114, 0x1, RZ, 0xc0, !PT ;  /* 0x0000000172ff7812 */ /* 0x000fc4000782c0ff */
[----:B------:R-:W-:Y:S01]  /*5b60*/  SHF.R.U64 R113, R128, 0x5, RZ ;  /* 0x0000000580717819 */ /* 0x000fe200000012ff */
[----:B------:R-:W-:Y:S01]  /*5b70*/  IMAD.U32 R129, RZ, RZ, UR12 ;  /* 0x0000000cff817e24 */ /* 0x000fe2000f8e00ff */
[----:B------:R-:W-:Y:S01]  /*5b80*/  SEL R114, RZ, 0x4, P3 ;  /* 0x00000004ff727807 */ /* 0x000fe20001800000 */
[----:B------:R-:W-:Y:S01]  /*5b90*/  IMAD.U32 R127, RZ, RZ, UR13 ;  /* 0x0000000dff7f7e24 */ /* 0x000fe2000f8e00ff */
[----:B------:R-:W-:Y:S01]  /*5ba0*/  ISETP.GT.AND P3, PT, R172, 0x3f, PT ;  /* 0x0000003fac00780c */ /* 0x000fe20003f64270 */
[----:B------:R-:W-:Y:S01]  /*5bb0*/  IMAD.WIDE R8, R129, 0x4, R8 ;  /* 0x0000000481087825 */ /* 0x000fe200078e0208 */
[----:B------:R-:W-:Y:S02]  /*5bc0*/  SHF.R.U64 R115, R128, 0x3, RZ ;  /* 0x0000000380737819 */ /* 0x000fe400000012ff */
[----:B------:R-:W-:Y:S01]  /*5bd0*/  IADD3.X R109, PT, PT, R149, UR62, RZ, P2, !PT ;  /* 0x0000003e956d7c10 */ /* 0x000fe200097fe4ff */
[----:B------:R-:W-:Y:S01]  /*5be0*/  IMAD.WIDE R120, R127, 0x4, R120 ;  /* 0x000000047f787825 */ /* 0x000fe200078e0278 */
[----:B------:R-:W-:-:S02]  /*5bf0*/  LOP3.LUT P2, RZ, R113, 0x1, RZ, 0xc0, !PT ;  /* 0x0000000171ff7812 */ /* 0x000fc4000784c0ff */
[----:B------:R-:W-:Y:S02]  /*5c00*/  SEL R126, R114, RZ, P3 ;  /* 0x000000ff727e7207 */ /* 0x000fe40001800000 */
[----:B------:R-:W-:Y:S02]  /*5c10*/  LOP3.LUT P3, RZ, R115, 0x1, RZ, 0xc0, !PT ;  /* 0x0000000173ff7812 */ /* 0x000fe4000786c0ff */
[----:B------:R-:W-:Y:S02]  /*5c20*/  IADD3 R112, P5, PT, R124, UR19, RZ ;  /* 0x000000137c707c10 */ /* 0x000fe4000ffbe0ff */
[C---:B------:R-:W-:Y:S02]  /*5c30*/  SHF.R.U64 R116, R128.reuse, 0x2, RZ ;  /* 0x0000000280747819 */ /* 0x040fe400000012ff */
[----:B------:R-:W-:Y:S02]  /*5c40*/  SHF.R.U64 R128, R128, 0x1, RZ ;  /* 0x0000000180807819 */ /* 0x000fe400000012ff */
[----:B------:R-:W-:Y:S01]  /*5c50*/  IADD3.X R113, PT, PT, R125, UR62, RZ, P5, !PT ;  /* 0x0000003e7d717c10 */ /* 0x000fe2000affe4ff */
[----:B------:R2:W-:Y:S01]  /*5c60*/  LDGSTS.E [R173+0x10068], desc[UR16][R118.64], P2 ;  /* 0x1006800076ad7fae */ /* 0x0005e200091a1010 */
[----:B------:R-:W-:Y:S01]  /*5c70*/  IADD3 R114, P5, PT, R118, UR19, RZ ;  /* 0x0000001376727c10 */ /* 0x000fe2000ffbe0ff */
[----:B-1----:R-:W-:Y:S01]  /*5c80*/  IMAD.U32 R125, RZ, RZ, UR12 ;  /* 0x0000000cff7d7e24 */ /* 0x002fe2000f8e00ff */
[----:B------:R-:W-:Y:S01]  /*5c90*/  ISETP.NE.U32.AND P2, PT, R126, RZ, PT ;  /* 0x000000ff7e00720c */ /* 0x000fe20003f45070 */
[----:B------:R1:W-:Y:S01]  /*5ca0*/  LDGSTS.E [R173+0x1006c], desc[UR16][R122.64], P1 ;  /* 0x1006c0007aad7fae */ /* 0x0003e200089a1010 */
[----:B------:R-:W-:Y:S01]  /*5cb0*/  LOP3.LUT P1, RZ, R116, 0x1, RZ, 0xc0, !PT ;  /* 0x0000000174ff7812 */ /* 0x000fe2000782c0ff */
[----:B------:R-:W-:Y:S01]  /*5cc0*/  IMAD.WIDE R6, R125, 0x4, R6 ;  /* 0x000000047d067825 */ /* 0x000fe200078e0206 */
[----:B------:R-:W-:Y:S01]  /*5cd0*/  IADD3.X R115, PT, PT, R119, UR62, RZ, P5, !PT ;  /* 0x0000003e77737c10 */ /* 0x000fe2000affe4ff */
[----:B------:R-:W-:Y:S01]  /*5ce0*/  LDGSTS.E [R173+0x10070], desc[UR16][R16.64], P3 ;  /* 0x1007000010ad7fae */ /* 0x000fe200099a1010 */
[----:B------:R-:W-:-:S02]  /*5cf0*/  LOP3.LUT P3, RZ, R128, 0x1, RZ, 0xc0, !PT ;  /* 0x0000000180ff7812 */ /* 0x000fc4000786c0ff */
[----:B------:R-:W-:Y:S01]  /*5d00*/  IADD3 R116, P5, PT, R122, UR19, RZ ;  /* 0x000000137a747c10 */ /* 0x000fe2000ffbe0ff */
[----:B--2---:R-:W-:-:S03]  /*5d10*/  IMAD.U32 R119, RZ, RZ, UR12 ;  /* 0x0000000cff777e24 */ /* 0x004fc6000f8e00ff */
[----:B------:R-:W-:Y:S01]  /*5d20*/  IADD3.X R117, PT, PT, R123, UR62, RZ, P5, !PT ;  /* 0x0000003e7b757c10 */ /* 0x000fe2000affe4ff */
[----:B------:R-:W-:Y:S01]  /*5d30*/  IMAD.WIDE R4, R119, 0x4, R4 ;  /* 0x0000000477047825 */ /* 0x000fe200078e0204 */
[----:B------:R-:W-:Y:S01]  /*5d40*/  IADD3 R118, P5, PT, R132, UR63, RZ ;  /* 0x0000003f84767c10 */ /* 0x000fe2000ffbe0ff */
[----:B------:R-:W-:Y:S01]  /*5d50*/  LDGSTS.E [R173+0x10074], desc[UR16][R8.64], P1 ;  /* 0x1007400008ad7fae */ /* 0x000fe200089a1010 */
[----:B-1----:R-:W-:Y:S02]  /*5d60*/  IADD3 R122, P1, PT, R134, UR63, RZ ;  /* 0x0000003f867a7c10 */ /* 0x002fe4000ff3e0ff */
[----:B------:R-:W-:Y:S01]  /*5d70*/  IADD3.X R119, PT, PT, R133, UR64, RZ, P5, !PT ;  /* 0x0000004085777c10 */ /* 0x000fe2000affe4ff */
[----:B------:R-:W-:Y:S01]  /*5d80*/  LDGSTS.E [R173+0x10078], desc[UR16][R6.64], P3 ;  /* 0x1007800006ad7fae */ /* 0x000fe200099a1010 */
[----:B------:R-:W-:Y:S02]  /*5d90*/  IADD3 R124, P3, PT, R136, UR63, RZ ;  /* 0x0000003f887c7c10 */ /* 0x000fe4000ff7e0ff */
[----:B------:R-:W-:Y:S01]  /*5da0*/  IADD3.X R123, PT, PT, R135, UR64, RZ, P1, !PT ;  /* 0x00000040877b7c10 */ /* 0x000fe20008ffe4ff */
[----:B------:R-:W-:Y:S01]  /*5db0*/  LDGSTS.E [R173+0x1007c], desc[UR16][R4.64], !P4 ;  /* 0x1007c00004ad7fae */ /* 0x000fe2000e1a1010 */
[----:B------:R-:W-:-:S02]  /*5dc0*/  IADD3 R126, P1, PT, R138, UR63, RZ ;  /* 0x0000003f8a7e7c10 */ /* 0x000fc4000ff3e0ff */
[----:B------:R-:W-:Y:S01]  /*5dd0*/  IADD3.X R125, PT, PT, R137, UR64, RZ, P3, !PT ;  /* 0x00000040897d7c10 */ /* 0x000fe20009ffe4ff */
[----:B------:R-:W0:Y:S01]  /*5de0*/  LDGDEPBAR ;  /* 0x00000000000079af */ /* 0x000e220000000000 */
[----:B------:R-:W-:Y:S02]  /*5df0*/  IADD3 R128, P3, PT, R140, UR63, RZ ;  /* 0x0000003f8c807c10 */ /* 0x000fe4000ff7e0ff */
[----:B------:R-:W-:Y:S01]  /*5e00*/  IADD3.X R127, PT, PT, R139, UR64, RZ, P1, !PT ;  /* 0x000000408b7f7c10 */ /* 0x000fe20008ffe4ff */
[----:B------:R1:W-:Y:S01]  /*5e10*/  LDGSTS.E [R241+0x4000], desc[UR16][R132.64], P2 ;  /* 0x0400000084f17fae */ /* 0x0003e200091a1010 */
[----:B------:R-:W-:Y:S02]  /*5e20*/  IADD3 R130, P1, PT, R142, UR63, RZ ;  /* 0x0000003f8e827c10 */ /* 0x000fe4000ff3e0ff */
[----:B------:R-:W-:Y:S01]  /*5e30*/  IADD3.X R129, PT, PT, R141, UR64, RZ, P3, !PT ;  /* 0x000000408d817c10 */ /* 0x000fe20009ffe4ff */
[----:B------:R2:W-:Y:S01]  /*5e40*/  LDGSTS.E [R241+0x4400], desc[UR16][R134.64], P2 ;  /* 0x0440000086f17fae */ /* 0x0005e200091a1010 */
[----:B------:R-:W-:-:S02]  /*5e50*/  IADD3.X R131, PT, PT, R143, UR64, RZ, P1, !PT ;  /* 0x000000408f837c10 */ /* 0x000fc40008ffe4ff */
[----:B------:R-:W-:Y:S01]  /*5e60*/  IADD3 R150, P4, PT, R20, UR63, RZ ;  /* 0x0000003f14967c10 */ /* 0x000fe2000ff9e0ff */
[----:B------:R3:W-:Y:S01]  /*5e70*/  LDGSTS.E [R241+0x4800], desc[UR16][R136.64], P2 ;  /* 0x0480000088f17fae */ /* 0x0007e200091a1010 */
[----:B------:R-:W-:Y:S02]  /*5e80*/  ISETP.NE.U32.AND P5, PT, RZ, UR20, PT ;  /* 0x00000014ff007c0c */ /* 0x000fe4000bfa5070 */
[----:B------:R-:W-:Y:S01]  /*5e90*/  IADD3.X R151, PT, PT, R21, UR64, RZ, P4, !PT ;  /* 0x0000004015977c10 */ /* 0x000fe2000a7fe4ff */
[----:B------:R4:W-:Y:S01]  /*5ea0*/  LDGSTS.E [R241+0x4c00], desc[UR16][R138.64], P2 ;  /* 0x04c000008af17fae */ /* 0x0009e200091a1010 */
[----:B-1----:R-:W-:Y:S02]  /*5eb0*/  IADD3 R132, P3, PT, R144, UR63, RZ ;  /* 0x0000003f90847c10 */ /* 0x002fe4000ff7e0ff */
[----:B------:R-:W-:Y:S01]  /*5ec0*/  IADD3 R158, P4, PT, R14, UR63, RZ ;  /* 0x0000003f0e9e7c10 */ /* 0x000fe2000ff9e0ff */
[----:B------:R1:W-:Y:S01]  /*5ed0*/  LDGSTS.E [R241+0x5000], desc[UR16][R140.64], P2 ;  /* 0x050000008cf17fae */ /* 0x0003e200091a1010 */
[----:B--2---:R-:W-:-:S02]  /*5ee0*/  IADD3 R134, P1, PT, R146, UR63, RZ ;  /* 0x0000003f92867c10 */ /* 0x004fc4000ff3e0ff */
[----:B------:R-:W-:Y:S01]  /*5ef0*/  IADD3.X R133, PT, PT, R145, UR64, RZ, P3, !PT ;  /* 0x0000004091857c10 */ /* 0x000fe20009ffe4ff */
[----:B------:R2:W-:Y:S01]  /*5f00*/  LDGSTS.E [R241+0x5400], desc[UR16][R142.64], P2 ;  /* 0x054000008ef17fae */ /* 0x0005e200091a1010 */
[----:B---3--:R-:W-:Y:S02]  /*5f10*/  IADD3 R136, P3, PT, R34, UR63, RZ ;  /* 0x0000003f22887c10 */ /* 0x008fe4000ff7e0ff */
[----:B------:R-:W-:Y:S01]  /*5f20*/  IADD3.X R135, PT, PT, R147, UR64, RZ, P1, !PT ;  /* 0x0000004093877c10 */ /* 0x000fe20008ffe4ff */
[----:B------:R3:W-:Y:S01]  /*5f30*/  LDGSTS.E [R241+0x5800], desc[UR16][R144.64], P2 ;  /* 0x0580000090f17fae */ /* 0x0007e200091a1010 */
[----:B----4-:R-:W-:Y:S02]  /*5f40*/  IADD3 R138, P1, PT, R32, UR63, RZ ;  /* 0x0000003f208a7c10 */ /* 0x010fe4000ff3e0ff */
[----:B------:R-:W-:Y:S01]  /*5f50*/  IADD3.X R137, PT, PT, R35, UR64, RZ, P3, !PT ;  /* 0x0000004023897c10 */ /* 0x000fe20009ffe4ff */
[----:B------:R4:W-:Y:S01]  /*5f60*/  LDGSTS.E [R241+0x5c00], desc[UR16][R146.64], P2 ;  /* 0x05c0000092f17fae */ /* 0x0009e200091a1010 */
[----:B-1----:R-:W-:-:S02]  /*5f70*/  IADD3 R140, P3, PT, R30, UR63, RZ ;  /* 0x0000003f1e8c7c10 */ /* 0x002fc4000ff7e0ff */
[----:B------:R-:W-:Y:S01]  /*5f80*/  IADD3.X R139, PT, PT, R33, UR64, RZ, P1, !PT ;  /* 0x00000040218b7c10 */ /* 0x000fe20008ffe4ff */
[----:B------:R1:W-:Y:S01]  /*5f90*/  LDGSTS.E [R241+0x6000], desc[UR16][R34.64], P2 ;  /* 0x0600000022f17fae */ /* 0x0003e200091a1010 */
[----:B--2---:R-:W-:Y:S02]  /*5fa0*/  IADD3 R142, P1, PT, R28, UR63, RZ ;  /* 0x0000003f1c8e7c10 */ /* 0x004fe4000ff3e0ff */
[----:B------:R-:W-:Y:S01]  /*5fb0*/  IADD3.X R141, PT, PT, R31, UR64, RZ, P3, !PT ;  /* 0x000000401f8d7c10 */ /* 0x000fe20009ffe4ff */
[----:B------:R1:W-:Y:S01]  /*5fc0*/  LDGSTS.E [R241+0x6400], desc[UR16][R32.64], P2 ;  /* 0x0640000020f17fae */ /* 0x0003e200091a1010 */
[----:B---3--:R-:W-:Y:S02]  /*5fd0*/  IADD3 R144, P3, PT, R26, UR63, RZ ;  /* 0x0000003f1a907c10 */ /* 0x008fe4000ff7e0ff */
[----:B------:R-:W-:Y:S01]  /*5fe0*/  IADD3.X R143, PT, PT, R29, UR64, RZ, P1, !PT ;  /* 0x000000401d8f7c10 */ /* 0x000fe20008ffe4ff */
[----:B------:R1:W-:Y:S01]  /*5ff0*/  LDGSTS.E [R241+0x6800], desc[UR16][R30.64], P2 ;  /* 0x068000001ef17fae */ /* 0x0003e200091a1010 */
[----:B----4-:R-:W-:-:S02]  /*6000*/  IADD3 R146, P1, PT, R24, UR63, RZ ;  /* 0x0000003f18927c10 */ /* 0x010fc4000ff3e0ff */
[----:B------:R-:W-:Y:S01]  /*6010*/  IADD3.X R145, PT, PT, R27, UR64, RZ, P3, !PT ;  /* 0x000000401b917c10 */ /* 0x000fe20009ffe4ff */
[----:B------:R1:W-:Y:S01]  /*6020*/  LDGSTS.E [R241+0x6c00], desc[UR16][R28.64], P2 ;  /* 0x06c000001cf17fae */ /* 0x0003e200091a1010 */
[----:B------:R-:W-:Y:S02]  /*6030*/  IADD3 R148, P3, PT, R22, UR63, RZ ;  /* 0x0000003f16947c10 */ /* 0x000fe4000ff7e0ff */
[----:B------:R-:W-:Y:S01]  /*6040*/  IADD3.X R147, PT, PT, R25, UR64, RZ, P1, !PT ;  /* 0x0000004019937c10 */ /* 0x000fe20008ffe4ff */
[----:B------:R1:W-:Y:S01]  /*6050*/  LDGSTS.E [R241+0x7000], desc[UR16][R26.64], P2 ;  /* 0x070000001af17fae */ /* 0x0003e200091a1010 */
[----:B------:R-:W-:Y:S02]  /*6060*/  IADD3 R152, P1, PT, R18, UR63, RZ ;  /* 0x0000003f12987c10 */ /* 0x000fe4000ff3e0ff */
[----:B------:R-:W-:Y:S01]  /*6070*/  IADD3.X R149, PT, PT, R23, UR64, RZ, P3, !PT ;  /* 0x0000004017957c10 */ /* 0x000fe20009ffe4ff */
[----:B------:R1:W-:Y:S01]  /*6080*/  LDGSTS.E [R241+0x7400], desc[UR16][R24.64], P2 ;  /* 0x0740000018f17fae */ /* 0x0003e200091a1010 */
[----:B------:R-:W-:-:S02]  /*6090*/  IADD3 R154, P3, PT, R10, UR63, RZ ;  /* 0x0000003f0a9a7c10 */ /* 0x000fc4000ff7e0ff */
[----:B------:R-:W-:Y:S01]  /*60a0*/  IADD3.X R153, PT, PT, R19, UR64, RZ, P1, !PT ;  /* 0x0000004013997c10 */ /* 0x000fe20008ffe4ff */
[----:B------:R1:W-:Y:S01]  /*60b0*/  LDGSTS.E [R241+0x7800], desc[UR16][R22.64], P2 ;  /* 0x0780000016f17fae */ /* 0x0003e200091a1010 */
[----:B------:R-:W-:Y:S02]  /*60c0*/  IADD3 R156, P1, PT, R12, UR63, RZ ;  /* 0x0000003f0c9c7c10 */ /* 0x000fe4000ff3e0ff */
[----:B------:R-:W-:Y:S01]  /*60d0*/  IADD3.X R155, PT, PT, R11, UR64, RZ, P3, !PT ;  /* 0x000000400b9b7c10 */ /* 0x000fe20009ffe4ff */
[----:B------:R1:W-:Y:S01]  /*60e0*/  LDGSTS.E [R241+0x7c00], desc[UR16][R20.64], P2 ;  /* 0x07c0000014f17fae */ /* 0x0003e200091a1010 */
[----:B------:R-:W-:Y:S02]  /*60f0*/  IADD3.X R159, PT, PT, R15, UR64, RZ, P4, !PT ;  /* 0x000000400f9f7c10 */ /* 0x000fe4000a7fe4ff */
[----:B------:R-:W-:Y:S01]  /*6100*/  IADD3 R164, P3, PT, R6, UR19, RZ ;  /* 0x0000001306a47c10 */ /* 0x000fe2000ff7e0ff */
[----:B------:R1:W-:Y:S01]  /*6110*/  LDGSTS.E [R169+0x4200], desc[UR16][R18.64], P2 ;  /* 0x0420000012a97fae */ /* 0x0003e200091a1010 */
[----:B------:R-:W-:Y:S01]  /*6120*/  IADD3 R166, P4, PT, R4, UR19, RZ ;  /* 0x0000001304a67c10 */ /* 0x000fe2000ff9e0ff */
[----:B------:R-:W-:Y:S01]  /*6130*/  VIADD R4, R171, 0xffffffbf ;  /* 0xffffffbfab047836 */ /* 0x000fe20000000000 */
[----:B------:R-:W-:Y:S01]  /*6140*/  IADD3.X R157, PT, PT, R13, UR64, RZ, P1, !PT ;  /* 0x000000400d9d7c10 */ /* 0x000fe20008ffe4ff */
[----:B------:R1:W-:Y:S01]  /*6150*/  LDGSTS.E [R169+0x4600], desc[UR16][R10.64], P2 ;  /* 0x046000000aa97fae */ /* 0x0003e200091a1010 */
[----:B------:R-:W-:Y:S01]  /*6160*/  IADD3 R160, P1, PT, R16, UR19, RZ ;  /* 0x0000001310a07c10 */ /* 0x000fe2000ff3e0ff */
[----:B------:R-:W-:Y:S01]  /*6170*/  VIADD R6, R171, 0xffffffbd ;  /* 0xffffffbdab067836 */ /* 0x000fe20000000000 */
[----:B------:R-:W-:Y:S01]  /*6180*/  IADD3.X R165, PT, PT, R7, UR62, RZ, P3, !PT ;  /* 0x0000003e07a57c10 */ /* 0x000fe20009ffe4ff */
[----:B------:R1:W-:Y:S01]  /*6190*/  LDGSTS.E [R169+0x4a00], desc[UR16][R12.64], P2 ;  /* 0x04a000000ca97fae */ /* 0x0003e200091a1010 */
[----:B------:R-:W-:Y:S01]  /*61a0*/  IADD3.X R167, PT, PT, R5, UR62, RZ, P4, !PT ;  /* 0x0000003e05a77c10 */ /* 0x000fe2000a7fe4ff */
[C---:B------:R-:W-:Y:S01]  /*61b0*/  VIADD R5, R171.reuse, 0xffffffbe ;  /* 0xffffffbeab057836 */ /* 0x040fe20000000000 */
[----:B------:R-:W-:Y:S01]  /*61c0*/  ISETP.LT.OR P0, PT, R172, 0x20, P5 ;  /* 0x00000020ac00780c */ /* 0x000fe20002f01670 */
[----:B------:R1:W-:Y:S01]  /*61d0*/  LDGSTS.E [R169+0x4e00], desc[UR16][R14.64], P2 ;  /* 0x04e000000ea97fae */ /* 0x0003e200091a1010 */
[----:B------:R-:W-:Y:S01]  /*61e0*/  VIADD R7, R171, 0xffffffbc ;  /* 0xffffffbcab077836 */ /* 0x000fe20000000000 */
[----:B------:R-:W-:-:S02]  /*61f0*/  IADD3.X R161, PT, PT, R17, UR62, RZ, P1, !PT ;  /* 0x0000003e11a17c10 */ /* 0x000fc40008ffe4ff */
[----:B------:R1:W-:Y:S01]  /*6200*/  LDGSTS.E [R169+0x5200], desc[UR16][R40.64], P2 ;  /* 0x0520000028a97fae */ /* 0x0003e200091a1010 */
[----:B------:R-:W-:Y:S02]  /*6210*/  ISETP.GE.U32.AND P1, PT, R4, 0x7fffffa0, PT ;  /* 0x7fffffa00400780c */ /* 0x000fe40003f26070 */
[----:B------:R-:W-:Y:S01]  /*6220*/  P2R R4, PR, RZ, 0x1 ;  /* 0x00000001ff047803 */ /* 0x000fe20000000000 */
[----:B------:R1:W-:Y:S01]  /*6230*/  LDGSTS.E [R169+0x5600], desc[UR16][R42.64], P2 ;  /* 0x056000002aa97fae */ /* 0x0003e200091a1010 */
[----:B------:R-:W-:Y:S02]  /*6240*/  ISETP.GE.U32.AND P3, PT, R6, 0x7fffff9e, PT ;  /* 0x7fffff9e0600780c */ /* 0x000fe40003f66070 */
[----:B------:R-:W-:Y:S01]  /*6250*/  ISETP.GE.U32.AND P4, PT, R7, 0x7fffff9d, PT ;  /* 0x7fffff9d0700780c */ /* 0x000fe20003f86070 */
[----:B------:R1:W-:Y:S01]  /*6260*/  LDGSTS.E [R169+0x5a00], desc[UR16][R44.64], P2 ;  /* 0x05a000002ca97fae */ /* 0x0003e200091a1010 */
[----:B------:R-:W-:-:S03]  /*6270*/  ISETP.NE.AND P0, PT, R174, RZ, PT ;  /* 0x000000ffae00720c */ /* 0x000fc60003f05270 */
[----:B------:R1:W-:Y:S04]  /*6280*/  LDGSTS.E [R169+0x5e00], desc[UR16][R46.64], P2 ;  /* 0x05e000002ea97fae */ /* 0x0003e800091a1010 */
[----:B------:R1:W-:Y:S04]  /*6290*/  LDGSTS.E [R169+0x6200], desc[UR16][R48.64], P2 ;  /* 0x0620000030a97fae */ /* 0x0003e800091a1010 */
[----:B------:R1:W-:Y:S04]  /*62a0*/  LDGSTS.E [R169+0x6600], desc[UR16][R50.64], P2 ;  /* 0x0660000032a97fae */ /* 0x0003e800091a1010 */
[----:B------:R1:W-:Y:S04]  /*62b0*/  LDGSTS.E [R169+0x6a00], desc[UR16][R52.64], P2 ;  /* 0x06a0000034a97fae */ /* 0x0003e800091a1010 */
[----:B------:R1:W-:Y:S04]  /*62c0*/  LDGSTS.E [R169+0x6e00], desc[UR16][R54.64], P2 ;  /* 0x06e0000036a97fae */ /* 0x0003e800091a1010 */
[----:B------:R1:W-:Y:S04]  /*62d0*/  LDGSTS.E [R169+0x7200], desc[UR16][R56.64], P2 ;  /* 0x0720000038a97fae */ /* 0x0003e800091a1010 */
[----:B------:R1:W-:Y:S04]  /*62e0*/  LDGSTS.E [R169+0x7600], desc[UR16][R58.64], P2 ;  /* 0x076000003aa97fae */ /* 0x0003e800091a1010 */
[----:B------:R1:W-:Y:S04]  /*62f0*/  LDGSTS.E [R169+0x7a00], desc[UR16][R60.64], P2 ;  /* 0x07a000003ca97fae */ /* 0x0003e800091a1010 */
[----:B------:R1:W-:Y:S01]  /*6300*/  LDGSTS.E [R169+0x7e00], desc[UR16][R120.64], P2 ;  /* 0x07e0000078a97fae */ /* 0x0003e200091a1010 */
[----:B------:R-:W-:-:S03]  /*6310*/  IADD3 R162, P2, PT, R8, UR19, RZ ;  /* 0x0000001308a27c10 */ /* 0x000fc6000ff5e0ff */
[----:B------:R-:W0:Y:S01]  /*6320*/  LDGDEPBAR ;  /* 0x00000000000079af */ /* 0x000e220000000000 */
[----:B------:R-:W-:Y:S02]  /*6330*/  IADD3.X R163, PT, PT, R9, UR62, RZ, P2, !PT ;  /* 0x0000003e09a37c10 */ /* 0x000fe400097fe4ff */
[----:B------:R-:W-:Y:S01]  /*6340*/  ISETP.GE.U32.AND P2, PT, R5, 0x7fffff9f, PT ;  /* 0x7fffff9f0500780c */ /* 0x000fe20003f46070 */
[----:B------:R-:W-:-:S04]  /*6350*/  DEPBAR.LE SB0, 0x2 ;  /* 0x000080800000791a */ /* 0x000fc80000000000 */
[----:B------:R-:W-:Y:S06]  /*6360*/  BAR.SYNC.DEFER_BLOCKING 0x0 ;  /* 0x0000000000007b1d */ /* 0x000fec0000010000 */
[----:B-1----:R-:W-:Y:S05]  /*6370*/  @!P6 BRA `(.L_x_6) ;  /* 0x000000000024e947 */ /* 0x002fea0003800000 */
[----:B------:R-:W-:Y:S04]  /*6380*/  LDS.128 R4, [R173+0xc000] ;  /* 0x00c00000ad047984 */ /* 0x000fe80000000c00 */
[----:B------:R-:W-:Y:S04]  /*6390*/  LDS.128 R8, [R173+0xc010] ;  /* 0x00c01000ad087984 */ /* 0x000fe80000000c00 */
[----:B------:R-:W-:Y:S04]  /*63a0*/  LDS.128 R12, [R173+0xc020] ;  /* 0x00c02000ad0c7984 */ /* 0x000fe80000000c00 */
[----:B------:R-:W-:Y:S04]  /*63b0*/  LDS.128 R16, [R173+0xc030] ;  /* 0x00c03000ad107984 */ /* 0x000fe80000000c00 */
[----:B------:R-:W-:Y:S04]  /*63c0*/  LDS.128 R20, [R173+0xc040] ;  /* 0x00c04000ad147984 */ /* 0x000fe80000000c00 */
[----:B------:R-:W-:Y:S04]  /*63d0*/  LDS.128 R24, [R173+0xc050] ;  /* 0x00c05000ad187984 */ /* 0x000fe80000000c00 */
[----:B------:R-:W-:Y:S04]  /*63e0*/  LDS.128 R28, [R173+0xc060] ;  /* 0x00c06000ad1c7984 */ /* 0x000fe80000000c00 */
[----:B------:R-:W1:Y:S02]  /*63f0*/  LDS.128 R32, [R173+0xc070] ;  /* 0x00c07000ad207984 */ /* 0x000e640000000c00 */
[----:B-1----:R1:W-:Y:S02]  /*6400*/  STTM.x32 tmem[UR11+0x80], R4 ;  /* 0x00008004000079ed */ /* 0x0023e400082c000b */
.L_x_6:
[----:B------:R-:W-:Y:S01]  /*6410*/  ISETP.LT.OR P6, PT, R172, 0x20, P5 ;  /* 0x00000020ac00780c */ /* 0x000fe20002fc1670 */
[----:B------:R-:W2:Y:S02]  /*6420*/  FENCE.VIEW.ASYNC.T ;  /* 0x00000000000073c6 */ /* 0x000ea40000000200 */
[----:B--2---:R-:W-:Y:S10]  /*6430*/  BAR.SYNC.DEFER_BLOCKING 0x0 ;  /* 0x0000000000007b1d */ /* 0x004ff40000010000 */
[----:B------:R-:W-:Y:S05]  /*6440*/  @P6 BRA `(.L_x_7) ;  /* 0x0000000000706947 */ /* 0x000fea0003800000 */
[----:B------:R-:W-:Y:S01]  /*6450*/  USHF.R.U32.HI UR6, URZ, 0x4, UR10 ;  /* 0x00000004ff067899 */ /* 0x000fe2000801160a */
[----:B------:R-:W-:Y:S01]  /*6460*/  UMOV UR4, URZ ;  /* 0x000000ff00047c82 */ /* 0x000fe20008000000 */
[----:B------:R-:W-:Y:S02]  /*6470*/  UIADD3 UR68, UPT, UPT, UR15, 0x88, URZ ;  /* 0x000000880f447890 */ /* 0x000fe4000fffe0ff */
[----:B------:R-:W-:Y:S02]  /*6480*/  USGXT.U32 UR6, UR6, 0xe ;  /* 0x0000000e0606789a */ /* 0x000fe40008000000 */
[----:B------:R-:W-:Y:S02]  /*6490*/  UIADD3 UR69, UPT, UPT, UR15, 0x90, URZ ;  /* 0x000000900f457890 */ /* 0x000fe4000fffe0ff */
[----:B------:R-:W-:Y:S02]  /*64a0*/  UIADD3 UR8, UP1, UPT, UR6, 0x2, URZ ;  /* 0x0000000206087890 */ /* 0x000fe4000ff3e0ff */
[----:B------:R-:W-:-:S02]  /*64b0*/  UIADD3 UR70, UPT, UPT, UR15, 0x98, URZ ;  /* 0x000000980f467890 */ /* 0x000fc4000fffe0ff */
[----:B------:R-:W-:Y:S01]  /*64c0*/  UIADD3.X UR9, UPT, UPT, UR4, 0x40004040, URZ, UP1, !UPT ;  /* 0x4000404004097890 */ /* 0x000fe20008ffe4ff */
[----:B------:R-:W-:Y:S01]  /*64d0*/  UMOV UR20, 0x0 ;  /* 0x0000000000147882 */ /* 0x000fe20000000000 */
[----:B------:R-:W-:Y:S02]  /*64e0*/  UMOV UR21, 0x8200910 ;  /* 0x0820091000157882 */ /* 0x000fe40000000000 */
[----:B------:R-:W-:Y:S02]  /*64f0*/  UIADD3.64 UR24, UPT, UPT, UR8, 0x2, URZ ;  /* 0x0000000208187897 */ /* 0x000fe4000fffe0ff */
[----:B------:R-:W-:Y:S01]  /*6500*/  UIADD3.64 UR26, UPT, UPT, UR8, 0x4, URZ ;  /* 0x00000004081a7897 */ /* 0x000fe2000fffe0ff */
[----:B------:R-:W-:Y:S01]  /*6510*/  UMOV UR7, 0x40004040 ;  /* 0x4000404000077882 */ /* 0x000fe20000000000 */
[----:B------:R-:W-:Y:S01]  /*6520*/  UMOV UR22, 0x0 ;  /* 0x0000000000167882 */ /* 0x000fe20000000000 */
[----:B------:R-:W-:Y:S01]  /*6530*/  UMOV UR23, 0x8200910 ;  /* 0x0820091000177882 */ /* 0x000fe20000000000 */
[----:B------:R-:W-:Y:S01]  /*6540*/  UMOV UR28, 0x0 ;  /* 0x00000000001c7882 */ /* 0x000fe20000000000 */
[----:B------:R-:W-:Y:S01]  /*6550*/  UMOV UR29, 0x8200910 ;  /* 0x08200910001d7882 */ /* 0x000fe20000000000 */
[----:B------:R-:W-:Y:S01]  /*6560*/  UMOV UR4, UR14 ;  /* 0x0000000e00047c82 */ /* 0x000fe20008000000 */
[----:B------:R-:W-:Y:S01]  /*6570*/  UMOV UR5, URZ ;  /* 0x000000ff00057c82 */ /* 0x000fe20008000000 */
[----:B------:R2:W-:Y:S01]  /*6580*/  UTCHMMA tmem[UR65], gdesc[UR6], tmem[UR15], tmem[UR20], idesc[UR21], !UPT ;  /* 0x00ff1406410079ea */ /* 0x0005e2000f80000f */
[----:B------:R-:W-:Y:S01]  /*6590*/  UMOV UR30, 0x0 ;  /* 0x00000000001e7882 */ /* 0x000fe20000000000 */
[----:B------:R-:W-:Y:S01]  /*65a0*/  UMOV UR31, 0x8200910 ;  /* 0x08200910001f7882 */ /* 0x000fe20000000000 */
[----:B------:R2:W-:Y:S01]  /*65b0*/  UTCHMMA tmem[UR68], gdesc[UR8], tmem[UR15], tmem[UR22], idesc[UR23], UPT ;  /* 0x00ff1608440079ea */ /* 0x0005e2000b80000f */
[----:B------:R-:W-:Y:S01]  /*65c0*/  UMOV UR4, UR4 ;  /* 0x0000000400047c82 */ /* 0x000fe20008000000 */
[----:B------:R2:W-:Y:S01]  /*65d0*/  UTCHMMA tmem[UR69], gdesc[UR24], tmem[UR15], tmem[UR28], idesc[UR29], UPT ;  /* 0x00ff1c18450079ea */ /* 0x0005e2000b80000f */
[----:B------:R2:W-:Y:S01]  /*65e0*/  UTCHMMA tmem[UR70], gdesc[UR26], tmem[UR15], tmem[UR30], idesc[UR31], UPT ;  /* 0x00ff1e1a460079ea */ /* 0x0005e2000b80000f */
[----:B------:R2:W-:Y:S01]  /*65f0*/  UTCBAR [UR4], URZ ;  /* 0x000000ff040073e9 */ /* 0x0005e200080000ff */
[----:B------:R-:W-:Y:S01]  /*6600*/  NOP ;  /* 0x0000000000007918 */ /* 0x000fe20000000000 */
.L_x_7:
[----:B------:R-:W-:Y:S01]  /*6610*/  BAR.SYNC.DEFER_BLOCKING 0x0 ;  /* 0x0000000000007b1d */ /* 0x000fe20000010000 */
[C---:B-1----:R-:W-:Y:S02]  /*6620*/  VIADD R4, R171.reuse, 0xffffffba ;  /* 0xffffffbaab047836 */ /* 0x042fe40000000000 */
[C---:B------:R-:W-:Y:S02]  /*6630*/  VIADD R5, R171.reuse, 0xffffffb9 ;  /* 0xffffffb9ab057836 */ /* 0x040fe40000000000 */
[C---:B------:R-:W-:Y:S01]  /*6640*/  VIADD R13, R171.reuse, 0xffffffa6 ;  /* 0xffffffa6ab0d7836 */ /* 0x040fe20000000000 */
[----:B--2---:R-:W-:Y:S01]  /*6650*/  UMOV UR4, URZ ;  /* 0x000000ff00047c82 */ /* 0x004fe20008000000 */
[C---:B------:R-:W-:Y:S02]  /*6660*/  VIADD R11, R171.reuse, 0xffffffa7 ;  /* 0xffffffa7ab0b7836 */ /* 0x040fe40000000000 */
[C---:B------:R-:W-:Y:S02]  /*6670*/  VIADD R17, R171.reuse, 0xffffffa3 ;  /* 0xffffffa3ab117836 */ /* 0x040fe40000000000 */
[----:B------:R-:W-:-:S02]  /*6680*/  VIADD R14, R171, 0xffffffa2 ;  /* 0xffffffa2ab0e7836 */ /* 0x000fc40000000000 */
[C---:B------:R-:W-:Y:S02]  /*6690*/  VIADD R15, R171.reuse, 0xffffffb4 ;  /* 0xffffffb4ab0f7836 */ /* 0x040fe40000000000 */
[----:B------:R-:W-:Y:S01]  /*66a0*/  VIADD R19, R171, 0xffffffaf ;  /* 0xffffffafab137836 */ /* 0x000fe20000000000 */
[----:B------:R-:W-:Y:S01]  /*66b0*/  @!PT LDS RZ, [RZ] ;  /* 0x00000000fffff984 */ /* 0x000fe20000000800 */
[----:B------:R-:W-:Y:S01]  /*66c0*/  @!PT LDS RZ, [RZ] ;  /* 0x00000000fffff984 */ /* 0x000fe20000000800 */
[----:B------:R-:W-:Y:S01]  /*66d0*/  @!PT LDS RZ, [RZ] ;  /* 0x00000000fffff984 */ /* 0x000fe20000000800 */
[----:B------:R1:W-:Y:S01]  /*66e0*/  LDGSTS.E [R173+0xc000], desc[UR16][R62.64], !P1 ;  /* 0x0c0000003ead7fae */ /* 0x0003e2000c9a1010 */
[----:B------:R-:W-:-:S03]  /*66f0*/  ISETP.GE.U32.AND P1, PT, R176, 0x7fffff9c, PT ;  /* 0x7fffff9cb000780c */ /* 0x000fc60003f26070 */
[----:B------:R1:W-:Y:S01]  /*6700*/  LDGSTS.E [R173+0xc004], desc[UR16][R64.64], !P2 ;  /* 0x0c00400040ad7fae */ /* 0x0003e2000d1a1010 */
[----:B------:R-:W-:Y:S01]  /*6710*/  ISETP.GE.U32.AND P2, PT, R4, 0x7fffff9b, PT ;  /* 0x7fffff9b0400780c */ /* 0x000fe20003f46070 */
[----:B------:R-:W-:Y:S02]  /*6720*/  VIADD R4, R171, 0xffffffb8 ;  /* 0xffffffb8ab047836 */ /* 0x000fe40000000000 */
[----:B------:R1:W-:Y:S01]  /*6730*/  LDGSTS.E [R173+0xc008], desc[UR16][R66.64], !P3 ;  /* 0x0c00800042ad7fae */ /* 0x0003e2000d9a1010 */
[----:B------:R-:W-:Y:S01]  /*6740*/  ISETP.GE.U32.AND P3, PT, R5, 0x7fffff9a, PT ;  /* 0x7fffff9a0500780c */ /* 0x000fe20003f66070 */
[C---:B------:R-:W-:Y:S02]  /*6750*/  VIADD R5, R171.reuse, 0xffffffb7 ;  /* 0xffffffb7ab057836 */ /* 0x040fe40000000000 */
[----:B------:R1:W-:Y:S01]  /*6760*/  LDGSTS.E [R173+0xc00c], desc[UR16][R68.64], !P4 ;  /* 0x0c00c00044ad7fae */ /* 0x0003e2000e1a1010 */
[----:B------:R-:W-:Y:S01]  /*6770*/  ISETP.GE.U32.AND P4, PT, R4, 0x7fffff99, PT ;  /* 0x7fffff990400780c */ /* 0x000fe20003f86070 */
[----:B------:R-:W-:-:S02]  /*6780*/  VIADD R4, R171, 0xffffffb6 ;  /* 0xffffffb6ab047836 */ /* 0x000fc40000000000 */
[----:B------:R1:W-:Y:S01]  /*6790*/  LDGSTS.E [R173+0xc010], desc[UR16][R70.64], !P1 ;  /* 0x0c01000046ad7fae */ /* 0x0003e2000c9a1010 */
[----:B------:R-:W-:Y:S01]  /*67a0*/  ISETP.GE.U32.AND P1, PT, R5, 0x7fffff98, PT ;  /* 0x7fffff980500780c */ /* 0x000fe20003f26070 */
[C---:B------:R-:W-:Y:S02]  /*67b0*/  VIADD R5, R171.reuse, 0xffffffb5 ;  /* 0xffffffb5ab057836 */ /* 0x040fe40000000000 */
[----:B------:R1:W-:Y:S01]  /*67c0*/  LDGSTS.E [R173+0xc014], desc[UR16][R72.64], !P2 ;  /* 0x0c01400048ad7fae */ /* 0x0003e2000d1a1010 */
[----:B------:R-:W-:Y:S01]  /*67d0*/  ISETP.GE.U32.AND P2, PT, R4, 0x7fffff97, PT ;  /* 0x7fffff970400780c */ /* 0x000fe20003f46070 */
[----:B------:R-:W-:Y:S02]  /*67e0*/  VIADD R4, R171, 0xffffffad ;  /* 0xffffffadab047836 */ /* 0x000fe40000000000 */
[----:B------:R1:W-:Y:S01]  /*67f0*/  LDGSTS.E [R173+0xc018], desc[UR16][R74.64], !P3 ;  /* 0x0c0180004aad7fae */ /* 0x0003e2000d9a1010 */
[----:B------:R-:W-:Y:S01]  /*6800*/  ISETP.GE.U32.AND P3, PT, R5, 0x7fffff96, PT ;  /* 0x7fffff960500780c */ /* 0x000fe20003f66070 */
[----:B------:R-:W-:-:S02]  /*6810*/  VIADD R5, R171, 0xffffffac ;  /* 0xffffffacab057836 */ /* 0x000fc40000000000 */
[----:B------:R1:W-:Y:S03]  /*6820*/  LDGSTS.E [R173+0xc01c], desc[UR16][R76.64], !P4 ;  /* 0x0c01c0004cad7fae */ /* 0x0003e6000e1a1010 */
[----:B------:R-:W-:Y:S01]  /*6830*/  ISETP.GE.U32.AND P4, PT, R5, 0x7fffff8d, PT ;  /* 0x7fffff8d0500780c */ /* 0x000fe20003f86070 */
[----:B------:R1:W-:Y:S01]  /*6840*/  LDGSTS.E [R173+0xc020], desc[UR16][R78.64], !P1 ;  /* 0x0c0200004ead7fae */ /* 0x0003e2000c9a1010 */
[----:B------:R-:W-:Y:S01]  /*6850*/  ISETP.GE.U32.AND P1, PT, R4, 0x7fffff8e, PT ;  /* 0x7fffff8e0400780c */ /* 0x000fe20003f26070 */
[C---:B------:R-:W-:Y:S01]  /*6860*/  VIADD R4, R171.reuse, 0xffffffae ;  /* 0xffffffaeab047836 */ /* 0x040fe20000000000 */
[----:B------:R-:W-:Y:S01]  /*6870*/  SEL R7, RZ, 0x1, P4 ;  /* 0x00000001ff077807 */ /* 0x000fe20002000000 */
[----:B------:R-:W-:Y:S01]  /*6880*/  VIADD R5, R171, 0xffffffa8 ;  /* 0xffffffa8ab057836 */ /* 0x000fe20000000000 */
[----:B------:R1:W-:Y:S01]  /*6890*/  LDGSTS.E [R173+0xc024], desc[UR16][R80.64], !P2 ;  /* 0x0c02400050ad7fae */ /* 0x0003e2000d1a1010 */
[----:B------:R-:W-:-:S02]  /*68a0*/  SEL R8, RZ, 0x1fffe, P1 ;  /* 0x0001fffeff087807 */ /* 0x000fc40000800000 */
[----:B------:R-:W-:Y:S01]  /*68b0*/  ISETP.GE.U32.AND P6, PT, R4, 0x7fffff8f, PT ;  /* 0x7fffff8f0400780c */ /* 0x000fe20003fc6070 */
[----:B------:R-:W-:Y:S01]  /*68c0*/  VIADD R4, R171, 0xffffffa9 ;  /* 0xffffffa9ab047836 */ /* 0x000fe20000000000 */
[----:B------:R-:W-:Y:S01]  /*68d0*/  ISETP.GE.U32.AND P2, PT, R5, 0x7fffff89, PT ;  /* 0x7fffff890500780c */ /* 0x000fe20003f46070 */
[----:B------:R-:W-:Y:S01]  /*68e0*/  VIADD R5, R171, 0xffffffaa ;  /* 0xffffffaaab057836 */ /* 0x000fe20000000000 */
[----:B------:R-:W-:Y:S01]  /*68f0*/  SEL R6, RZ, 0x4, P6 ;  /* 0x00000004ff067807 */ /* 0x000fe20003000000 */
[----:B------:R-:W-:Y:S01]  /*6900*/  IMAD.IADD R7, R7, 0x1, R8 ;  /* 0x0000000107077824 */ /* 0x000fe200078e0208 */
[----:B------:R-:W-:Y:S01]  /*6910*/  ISETP.GE.U32.AND P4, PT, R4, 0x7fffff8a, PT ;  /* 0x7fffff8a0400780c */ /* 0x000fe20003f86070 */
[----:B------:R-:W-:Y:S01]  /*6920*/  VIADD R4, R171, 0xffffffab ;  /* 0xffffffabab047836 */ /* 0x000fe20000000000 */
[----:B------:R-:W-:Y:S01]  /*6930*/  ISETP.GE.U32.AND P1, PT, R5, 0x7fffff8b, PT ;  /* 0x7fffff8b0500780c */ /* 0x000fe20003f26070 */
[C---:B------:R-:W-:Y:S01]  /*6940*/  VIADD R5, R171.reuse, 0xffffffa4 ;  /* 0xffffffa4ab057836 */ /* 0x040fe20000000000 */
[----:B------:R-:W-:Y:S01]  /*6950*/  SEL R12, RZ, 0x1fffe, P4 ;  /* 0x0001fffeff0c7807 */ /* 0x000fe20002000000 */
[C---:B------:R-:W-:Y:S01]  /*6960*/  VIADD R8, R171.reuse, 0xffffffb3 ;  /* 0xffffffb3ab087836 */ /* 0x040fe20000000000 */
[----:B------:R-:W-:Y:S01]  /*6970*/  ISETP.GE.U32.AND P6, PT, R4, 0x7fffff8c, PT ;  /* 0x7fffff8c0400780c */ /* 0x000fe20003fc6070 */
[----:B------:R-:W-:Y:S01]  /*6980*/  VIADD R4, R171, 0xffffffa5 ;  /* 0xffffffa5ab047836 */ /* 0x000fe20000000000 */
[----:B------:R-:W-:Y:S01]  /*6990*/  SEL R9, RZ, 0x1, P2 ;  /* 0x00000001ff097807 */ /* 0x000fe20001000000 */
[----:B------:R1:W-:Y:S01]  /*69a0*/  LDGSTS.E [R173+0xc028], desc[UR16][R82.64], !P3 ;  /* 0x0c02800052ad7fae */ /* 0x0003e2000d9a1010 */
[----:B------:R-:W-:-:S02]  /*69b0*/  ISETP.GE.U32.AND P2, PT, R5, 0x7fffff85, PT ;  /* 0x7fffff850500780c */ /* 0x000fc40003f46070 */
[----:B------:R-:W-:Y:S01]  /*69c0*/  ISETP.GE.U32.AND P4, PT, R4, 0x7fffff86, PT ;  /* 0x7fffff860400780c */ /* 0x000fe20003f86070 */
[----:B------:R-:W-:Y:S01]  /*69d0*/  VIADD R4, R171, 0xffffffa1 ;  /* 0xffffffa1ab047836 */ /* 0x000fe20000000000 */
[----:B------:R-:W-:Y:S01]  /*69e0*/  SEL R5, RZ, 0x4, P1 ;  /* 0x00000004ff057807 */ /* 0x000fe20000800000 */
[----:B------:R-:W-:Y:S01]  /*69f0*/  IMAD.IADD R9, R9, 0x1, R12 ;  /* 0x0000000109097824 */ /* 0x000fe200078e020c */
[----:B------:R-:W-:Y:S02]  /*6a00*/  ISETP.GE.U32.AND P1, PT, R13, 0x7fffff87, PT ;  /* 0x7fffff870d00780c */ /* 0x000fe40003f26070 */
[----:B------:R-:W-:Y:S02]  /*6a10*/  SEL R13, RZ, 0x1, P2 ;  /* 0x00000001ff0d7807 */ /* 0x000fe40001000000 */
[----:B------:R-:W-:Y:S01]  /*6a20*/  ISETP.GE.U32.AND P2, PT, R4, 0x7fffff82, PT ;  /* 0x7fffff820400780c */ /* 0x000fe20003f46070 */
[----:B------:R-:W-:Y:S01]  /*6a30*/  VIADD R4, R171, 0xffffffa0 ;  /* 0xffffffa0ab047836 */ /* 0x000fe20000000000 */
[----:B------:R-:W-:-:S02]  /*6a40*/  SEL R10, RZ, 0x7fff8, P6 ;  /* 0x0007fff8ff0a7807 */ /* 0x000fc40003000000 */
[----:B------:R-:W-:Y:S02]  /*6a50*/  ISETP.GE.U32.AND P6, PT, R11, 0x7fffff88, PT ;  /* 0x7fffff880b00780c */ /* 0x000fe40003fc6070 */
[----:B------:R-:W-:Y:S02]  /*6a60*/  SEL R11, RZ, 0x4, P1 ;  /* 0x00000004ff0b7807 */ /* 0x000fe40000800000 */
[----:B------:R-:W-:Y:S02]  /*6a70*/  ISETP.GE.U32.AND P1, PT, R4, 0x7fffff81, PT ;  /* 0x7fffff810400780c */ /* 0x000fe40003f26070 */
[----:B------:R-:W-:Y:S02]  /*6a80*/  SEL R18, RZ, 0x1fffe, P2 ;  /* 0x0001fffeff127807 */ /* 0x000fe40001000000 */
[----:B------:R-:W-:Y:S02]  /*6a90*/  ISETP.GE.U32.AND P2, PT, R17, 0x7fffff84, PT ;  /* 0x7fffff841100780c */ /* 0x000fe40003f46070 */
[----:B------:R-:W-:-:S02]  /*6aa0*/  SEL R17, RZ, 0x1, P1 ;  /* 0x00000001ff117807 */ /* 0x000fc40000800000 */
[----:B------:R-:W-:Y:S02]  /*6ab0*/  SEL R16, RZ, 0x1fffe, P4 ;  /* 0x0001fffeff107807 */ /* 0x000fe40002000000 */
[----:B------:R-:W-:Y:S01]  /*6ac0*/  ISETP.GE.U32.AND P4, PT, R14, 0x7fffff83, PT ;  /* 0x7fffff830e00780c */ /* 0x000fe20003f86070 */
[----:B------:R-:W-:Y:S01]  /*6ad0*/  IMAD.IADD R17, R17, 0x1, R18 ;  /* 0x0000000111117824 */ /* 0x000fe200078e0212 */
[----:B------:R-:W-:Y:S01]  /*6ae0*/  SEL R14, RZ, 0x7fff8, P6 ;  /* 0x0007fff8ff0e7807 */ /* 0x000fe20003000000 */
[----:B------:R-:W-:Y:S01]  /*6af0*/  IMAD.IADD R13, R13, 0x1, R16 ;  /* 0x000000010d0d7824 */ /* 0x000fe200078e0210 */
[----:B------:R-:W-:Y:S02]  /*6b00*/  LOP3.LUT R9, R9, 0x3, RZ, 0xc0, !PT ;  /* 0x0000000309097812 */ /* 0x000fe400078ec0ff */
[----:B------:R-:W-:Y:S02]  /*6b10*/  ISETP.GE.U32.AND P6, PT, R15, 0x7fffff95, PT ;  /* 0x7fffff950f00780c */ /* 0x000fe40003fc6070 */
[----:B------:R-:W-:-:S02]  /*6b20*/  SEL R15, RZ, 0x4, P4 ;  /* 0x00000004ff0f7807 */ /* 0x000fc40002000000 */
[----:B------:R-:W-:Y:S02]  /*6b30*/  SEL R12, RZ, 0x7fff8, P2 ;  /* 0x0007fff8ff0c7807 */ /* 0x000fe40001000000 */
[----:B------:R-:W-:Y:S02]  /*6b40*/  LOP3.LUT R17, R17, 0x3, RZ, 0xc0, !PT ;  /* 0x0000000311117812 */ /* 0x000fe400078ec0ff */
[----:B------:R-:W-:Y:S02]  /*6b50*/  IADD3 R9, PT, PT, R9, R10, R5 ;  /* 0x0000000a09097210 */ /* 0x000fe40007ffe005 */
[----:B------:R-:W-:Y:S02]  /*6b60*/  ISETP.GE.U32.AND P2, PT, R19, 0x7fffff90, PT ;  /* 0x7fffff901300780c */ /* 0x000fe40003f46070 */
[----:B------:R-:W-:Y:S01]  /*6b70*/  LOP3.LUT R13, R13, 0x3, RZ, 0xc0, !PT ;  /* 0x000000030d0d7812 */ /* 0x000fe200078ec0ff */
[----:B------:R-:W-:Y:S01]  /*6b80*/  IMAD.SHL.U32 R9, R9, 0x100, RZ ;  /* 0x0000010009097824 */ /* 0x000fe200078e00ff */
[----:B------:R-:W-:Y:S01]  /*6b90*/  IADD3 R12, PT, PT, R17, R12, R15 ;  /* 0x0000000c110c7210 */ /* 0x000fe20007ffe00f */
[----:B------:R1:W-:Y:S01]  /*6ba0*/  LDGSTS.E [R173+0xc02c], desc[UR16][R84.64], !P6 ;  /* 0x0c02c00054ad7fae */ /* 0x0003e2000f1a1010 */
[----:B------:R-:W-:-:S02]  /*6bb0*/  SEL R5, RZ, 0x7fff8, P2 ;  /* 0x0007fff8ff057807 */ /* 0x000fc40001000000 */
[----:B------:R-:W-:Y:S02]  /*6bc0*/  LOP3.LUT R7, R7, 0x3, RZ, 0xc0, !PT ;  /* 0x0000000307077812 */ /* 0x000fe400078ec0ff */
[----:B------:R-:W-:Y:S02]  /*6bd0*/  IADD3 R11, PT, PT, R13, R14, R11 ;  /* 0x0000000e0d0b7210 */ /* 0x000fe40007ffe00b */
[----:B------:R-:W-:Y:S02]  /*6be0*/  LOP3.LUT R12, R12, 0xf, RZ, 0xc0, !PT ;  /* 0x0000000f0c0c7812 */ /* 0x000fe400078ec0ff */
[----:B------:R-:W-:Y:S01]  /*6bf0*/  IADD3 R5, PT, PT, R7, R5, R6 ;  /* 0x0000000507057210 */ /* 0x000fe20007ffe006 */
[----:B------:R-:W-:Y:S01]  /*6c00*/  VIADD R7, R171, 0xffffffb2 ;  /* 0xffffffb2ab077836 */ /* 0x000fe20000000000 */
[----:B------:R-:W-:Y:S01]  /*6c10*/  LOP3.LUT R6, R9, 0xf00, RZ, 0xe2, !PT ;  /* 0x00000f0009067812 */ /* 0x000fe200078ee2ff */
[----:B------:R-:W-:Y:S01]  /*6c20*/  IMAD R11, R11, 0x10, R12 ;  /* 0x000000100b0b7824 */ /* 0x000fe200078e020c */
[----:B------:R-:W-:-:S02]  /*6c30*/  ISETP.GE.U32.AND P2, PT, R8, 0x7fffff94, PT ;  /* 0x7fffff940800780c */ /* 0x000fc40003f46070 */
[----:B------:R-:W-:Y:S01]  /*6c40*/  ISETP.GE.U32.AND P4, PT, R7, 0x7fffff93, PT ;  /* 0x7fffff930700780c */ /* 0x000fe20003f86070 */
[----:B------:R-:W-:Y:S01]  /*6c50*/  IMAD R6, R5, 0x1000, R6 ;  /* 0x0000100005067824 */ /* 0x000fe200078e0206 */
[----:B------:R-:W-:Y:S01]  /*6c60*/  LOP3.LUT R11, R11, 0xff, RZ, 0xc0, !PT ;  /* 0x000000ff0b0b7812 */ /* 0x000fe200078ec0ff */
[C---:B------:R-:W-:Y:S02]  /*6c70*/  VIADD R5, R171.reuse, 0xffffffb1 ;  /* 0xffffffb1ab057836 */ /* 0x040fe40000000000 */
[----:B------:R-:W-:Y:S02]  /*6c80*/  VIADD R171, R171, 0xffffffb0 ;  /* 0xffffffb0abab7836 */ /* 0x000fe40000000000 */
[----:B------:R-:W-:Y:S01]  /*6c90*/  IMAD.IADD R6, R6, 0x1, R11 ;  /* 0x0000000106067824 */ /* 0x000fe200078e020b */
[----:B------:R-:W-:Y:S02]  /*6ca0*/  ISETP.GE.U32.AND P3, PT, R5, 0x7fffff92, PT ;  /* 0x7fffff920500780c */ /* 0x000fe40003f66070 */
[----:B------:R-:W-:Y:S01]  /*6cb0*/  ISETP.GE.U32.AND P6, PT, R171, 0x7fffff91, PT ;  /* 0x7fffff91ab00780c */ /* 0x000fe20003fc6070 */
[----:B------:R1:W-:Y:S01]  /*6cc0*/  LDGSTS.E [R173+0xc030], desc[UR16][R86.64], !P2 ;  /* 0x0c03000056ad7fae */ /* 0x0003e2000d1a1010 */
[----:B------:R-:W-:-:S02]  /*6cd0*/  LOP3.LUT R5, R6, 0xffff, RZ, 0xc0, !PT ;  /* 0x0000ffff06057812 */ /* 0x000fc400078ec0ff */
[----:B------:R-:W-:Y:S01]  /*6ce0*/  IADD3 R6, P2, PT, R40, UR63, RZ ;  /* 0x0000003f28067c10 */ /* 0x000fe2000ff5e0ff */
[----:B------:R1:W-:Y:S01]  /*6cf0*/  LDGSTS.E [R173+0xc034], desc[UR16][R88.64], !P4 ;  /* 0x0c03400058ad7fae */ /* 0x0003e2000e1a1010 */
[--C-:B------:R-:W-:Y:S02]  /*6d00*/  SHF.R.U32.HI R8, RZ, 0xf, R5.reuse ;  /* 0x0000000fff087819 */ /* 0x100fe40000011605 */
[----:B------:R-:W-:Y:S02]  /*6d10*/  SHF.R.U32.HI R9, RZ, 0xe, R5 ;  /* 0x0000000eff097819 */ /* 0x000fe40000011605 */
[----:B------:R-:W-:Y:S01]  /*6d20*/  IADD3.X R7, PT, PT, R41, UR64, RZ, P2, !PT ;  /* 0x0000004029077c10 */ /* 0x000fe200097fe4ff */
[----:B------:R1:W-:Y:S01]  /*6d30*/  LDGSTS.E [R173+0xc038], desc[UR16][R90.64], !P3 ;  /* 0x0c0380005aad7fae */ /* 0x0003e2000d9a1010 */
[----:B------:R-:W-:Y:S02]  /*6d40*/  LOP3.LUT P2, RZ, R8, 0x1, RZ, 0xc0, !PT ;  /* 0x0000000108ff7812 */ /* 0x000fe4000784c0ff */
[----:B------:R-:W-:Y:S01]  /*6d50*/  LOP3.LUT P4, RZ, R9, 0x1, RZ, 0xc0, !PT ;  /* 0x0000000109ff7812 */ /* 0x000fe2000788c0ff */
[----:B------:R1:W-:Y:S01]  /*6d60*/  LDGSTS.E [R173+0xc03c], desc[UR16][R92.64], !P6 ;  /* 0x0c03c0005cad7fae */ /* 0x0003e2000f1a1010 */
[----:B------:R-:W-:-:S02]  /*6d70*/  IADD3 R10, P3, PT, R44, UR63, RZ ;  /* 0x0000003f2c0a7c10 */ /* 0x000fc4000ff7e0ff */
[--C-:B------:R-:W-:Y:S02]  /*6d80*/  SHF.R.U32.HI R13, RZ, 0xd, R5.reuse ;  /* 0x0000000dff0d7819 */ /* 0x100fe40000011605 */
[----:B------:R-:W-:Y:S02]  /*6d90*/  IADD3.X R11, PT, PT, R45, UR64, RZ, P3, !PT ;  /* 0x000000402d0b7c10 */ /* 0x000fe40009ffe4ff */
[----:B------:R-:W-:Y:S02]  /*6da0*/  LOP3.LUT P3, RZ, R13, 0x1, RZ, 0xc0, !PT ;  /* 0x000000010dff7812 */ /* 0x000fe4000786c0ff */
[--C-:B------:R-:W-:Y:S01]  /*6db0*/  SHF.R.U32.HI R14, RZ, 0xc, R5.reuse ;  /* 0x0000000cff0e7819 */ /* 0x100fe20000011605 */
[----:B------:R1:W-:Y:S01]  /*6dc0*/  LDGSTS.E [R173+0xc040], desc[UR16][R94.64], P2 ;  /* 0x0c0400005ead7fae */ /* 0x0003e200091a1010 */
[----:B------:R-:W-:Y:S02]  /*6dd0*/  SHF.R.U32.HI R15, RZ, 0xb, R5 ;  /* 0x0000000bff0f7819 */ /* 0x000fe40000011605 */
[----:B------:R-:W-:Y:S01]  /*6de0*/  LOP3.LUT P2, RZ, R14, 0x1, RZ, 0xc0, !PT ;  /* 0x000000010eff7812 */ /* 0x000fe2000784c0ff */
[----:B------:R1:W-:Y:S01]  /*6df0*/  LDGSTS.E [R173+0xc044], desc[UR16][R96.64], P4 ;  /* 0x0c04400060ad7fae */ /* 0x0003e2000a1a1010 */
[----:B------:R-:W-:-:S02]  /*6e00*/  LOP3.LUT P4, RZ, R15, 0x1, RZ, 0xc0, !PT ;  /* 0x000000010fff7812 */ /* 0x000fc4000788c0ff */
[--C-:B------:R-:W-:Y:S02]  /*6e10*/  SHF.R.U32.HI R15, RZ, 0xa, R5.reuse ;  /* 0x0000000aff0f7819 */ /* 0x100fe40000011605 */
[--C-:B------:R-:W-:Y:S01]  /*6e20*/  SHF.R.U32.HI R16, RZ, 0x9, R5.reuse ;  /* 0x00000009ff107819 */ /* 0x100fe20000011605 */
[----:B------:R1:W-:Y:S01]  /*6e30*/  LDGSTS.E [R173+0xc048], desc[UR16][R98.64], P3 ;  /* 0x0c04800062ad7fae */ /* 0x0003e200099a1010 */
[----:B------:R-:W-:Y:S02]  /*6e40*/  LOP3.LUT P3, RZ, R15, 0x1, RZ, 0xc0, !PT ;  /* 0x000000010fff7812 */ /* 0x000fe4000786c0ff */
[--C-:B------:R-:W-:Y:S02]  /*6e50*/  SHF.R.U32.HI R17, RZ, 0x7, R5.reuse ;  /* 0x00000007ff117819 */ /* 0x100fe40000011605 */
[----:B------:R-:W-:Y:S01]  /*6e60*/  SHF.R.U32.HI R18, RZ, 0x6, R5 ;  /* 0x00000006ff127819 */ /* 0x000fe20000011605 */
[----:B------:R1:W-:Y:S01]  /*6e70*/  LDGSTS.E [R173+0xc04c], desc[UR16][R100.64], P2 ;  /* 0x0c04c00064ad7fae */ /* 0x0003e200091a1010 */
[----:B------:R-:W-:-:S02]  /*6e80*/  LOP3.LUT P2, RZ, R16, 0x1, RZ, 0xc0, !PT ;  /* 0x0000000110ff7812 */ /* 0x000fc4000784c0ff */
[--C-:B------:R-:W-:Y:S01]  /*6e90*/  SHF.R.U32.HI R16, RZ, 0x8, R5.reuse ;  /* 0x00000008ff107819 */ /* 0x100fe20000011605 */
[----:B------:R1:W-:Y:S01]  /*6ea0*/  LDGSTS.E [R173+0xc050], desc[UR16][R102.64], P4 ;  /* 0x0c05000066ad7fae */ /* 0x0003e2000a1a1010 */
[--C-:B------:R-:W-:Y:S02]  /*6eb0*/  SHF.R.U32.HI R19, RZ, 0x5, R5.reuse ;  /* 0x00000005ff137819 */ /* 0x100fe40000011605 */
[----:B------:R-:W-:Y:S01]  /*6ec0*/  LOP3.LUT P4, RZ, R16, 0x1, RZ, 0xc0, !PT ;  /* 0x0000000110ff7812 */ /* 0x000fe2000788c0ff */
[----:B------:R1:W-:Y:S01]  /*6ed0*/  LDGSTS.E [R173+0xc054], desc[UR16][R104.64], P3 ;  /* 0x0c05400068ad7fae */ /* 0x0003e200099a1010 */
[----:B------:R-:W-:Y:S02]  /*6ee0*/  LOP3.LUT P3, RZ, R17, 0x1, RZ, 0xc0, !PT ;  /* 0x0000000111ff7812 */ /* 0x000fe4000786c0ff */
[--C-:B------:R-:W-:Y:S02]  /*6ef0*/  SHF.R.U32.HI R23, RZ, 0x4, R5.reuse ;  /* 0x00000004ff177819 */ /* 0x100fe40000011605 */
[----:B------:R-:W-:Y:S01]  /*6f00*/  SHF.R.U32.HI R24, RZ, 0x3, R5 ;  /* 0x00000003ff187819 */ /* 0x000fe20000011605 */
[----:B------:R1:W-:Y:S01]  /*6f10*/  LDGSTS.E [R173+0xc058], desc[UR16][R106.64], P2 ;  /* 0x0c0580006aad7fae */ /* 0x0003e200091a1010 */
[----:B------:R-:W-:-:S02]  /*6f20*/  LOP3.LUT P2, RZ, R18, 0x1, RZ, 0xc0, !PT ;  /* 0x0000000112ff7812 */ /* 0x000fc4000784c0ff */
[----:B------:R-:W-:-:S03]  /*6f30*/  IADD3 R8, P6, PT, R42, UR63, RZ ;  /* 0x0000003f2a087c10 */ /* 0x000fc6000ffde0ff */
[----:B------:R1:W-:Y:S01]  /*6f40*/  LDGSTS.E [R173+0xc05c], desc[UR16][R108.64], P4 ;  /* 0x0c05c0006cad7fae */ /* 0x0003e2000a1a1010 */
[----:B------:R-:W-:Y:S02]  /*6f50*/  LOP3.LUT P4, RZ, R19, 0x1, RZ, 0xc0, !PT ;  /* 0x0000000113ff7812 */ /* 0x000fe4000788c0ff */
[----:B------:R-:W-:Y:S01]  /*6f60*/  IADD3.X R9, PT, PT, R43, UR64, RZ, P6, !PT ;  /* 0x000000402b097c10 */ /* 0x000fe2000b7fe4ff */
[----:B------:R1:W-:Y:S01]  /*6f70*/  LDGSTS.E [R173+0xc060], desc[UR16][R110.64], P3 ;  /* 0x0c0600006ead7fae */ /* 0x0003e200099a1010 */
[----:B------:R-:W-:Y:S02]  /*6f80*/  IADD3 R20, P3, PT, R54, UR63, RZ ;  /* 0x0000003f36147c10 */ /* 0x000fe4000ff7e0ff */
[----:B------:R-:W-:Y:S01]  /*6f90*/  IADD3 R12, P6, PT, R46, UR63, RZ ;  /* 0x0000003f2e0c7c10 */ /* 0x000fe2000ffde0ff */
[----:B------:R1:W-:Y:S01]  /*6fa0*/  LDGSTS.E [R173+0xc064], desc[UR16][R112.64], P2 ;  /* 0x0c06400070ad7fae */ /* 0x0003e200091a1010 */
[----:B------:R-:W-:Y:S02]  /*6fb0*/  IADD3.X R21, PT, PT, R55, UR64, RZ, P3, !PT ;  /* 0x0000004037157c10 */ /* 0x000fe40009ffe4ff */
[----:B------:R-:W-:-:S02]  /*6fc0*/  LOP3.LUT P3, RZ, R23, 0x1, RZ, 0xc0, !PT ;  /* 0x0000000117ff7812 */ /* 0x000fc4000786c0ff */
[----:B------:R-:W-:Y:S01]  /*6fd0*/  ISETP.GE.AND P2, PT, R36, R175, PT ;  /* 0x000000af2400720c */ /* 0x000fe20003f46270 */
[----:B------:R1:W-:Y:S01]  /*6fe0*/  LDGSTS.E [R173+0xc068], desc[UR16][R114.64], P4 ;  /* 0x0c06800072ad7fae */ /* 0x0003e2000a1a1010 */
[----:B------:R-:W-:Y:S02]  /*6ff0*/  ISETP.GT.AND P4, PT, R172, 0x5f, PT ;  /* 0x0000005fac00780c */ /* 0x000fe40003f84270 */
[----:B------:R-:W-:Y:S02]  /*7000*/  SEL R25, RZ, 0x4, P2 ;  /* 0x00000004ff197807 */ /* 0x000fe40001000000 */
[----:B------:R-:W-:Y:S02]  /*7010*/  LOP3.LUT P2, RZ, R24, 0x1, RZ, 0xc0, !PT ;  /* 0x0000000118ff7812 */ /* 0x000fe4000784c0ff */
[----:B------:R-:W-:Y:S02]  /*7020*/  SEL R28, R25, RZ, P4 ;  /* 0x000000ff191c7207 */ /* 0x000fe40002000000 */
[----:B------:R-:W-:Y:S01]  /*7030*/  SHF.R.U32.HI R25, RZ, 0x2, R5 ;  /* 0x00000002ff197819 */ /* 0x000fe20000011605 */
[----:B------:R1:W-:Y:S01]  /*7040*/  LDGSTS.E [R173+0xc06c], desc[UR16][R116.64], P3 ;  /* 0x0c06c00074ad7fae */ /* 0x0003e200099a1010 */
[----:B------:R-:W-:-:S02]  /*7050*/  IADD3 R24, P3, PT, R58, UR63, RZ ;  /* 0x0000003f3a187c10 */ /* 0x000fc4000ff7e0ff */
[----:B------:R-:W-:Y:S02]  /*7060*/  SHF.R.U32.HI R5, RZ, 0x1, R5 ;  /* 0x00000001ff057819 */ /* 0x000fe40000011605 */
[----:B------:R-:W-:Y:S02]  /*7070*/  LOP3.LUT P4, RZ, R25, 0x1, RZ, 0xc0, !PT ;  /* 0x0000000119ff7812 */ /* 0x000fe4000788c0ff */
[----:B------:R-:W-:Y:S01]  /*7080*/  IADD3.X R25, PT, PT, R59, UR64, RZ, P3, !PT ;  /* 0x000000403b197c10 */ /* 0x000fe20009ffe4ff */
[----:B------:R1:W-:Y:S01]  /*7090*/  LDGSTS.E [R173+0xc070], desc[UR16][R160.64], P2 ;  /* 0x0c070000a0ad7fae */ /* 0x0003e200091a1010 */
[----:B------:R-:W-:Y:S02]  /*70a0*/  LOP3.LUT P3, RZ, R5, 0x1, RZ, 0xc0, !PT ;  /* 0x0000000105ff7812 */ /* 0x000fe4000786c0ff */
[----:B------:R-:W-:Y:S02]  /*70b0*/  ISETP.NE.U32.AND P2, PT, R28, RZ, PT ;  /* 0x000000ff1c00720c */ /* 0x000fe40003f45070 */
[----:B------:R-:W-:-:S02]  /*70c0*/  IADD3.X R13, PT, PT, R47, UR64, RZ, P6, !PT ;  /* 0x000000402f0d7c10 */ /* 0x000fc4000b7fe4ff */
[----:B------:R-:W-:-:S03]  /*70d0*/  IADD3 R14, P6, PT, R48, UR63, RZ ;  /* 0x0000003f300e7c10 */ /* 0x000fc6000ffde0ff */
[----:B------:R1:W-:Y:S01]  /*70e0*/  LDGSTS.E [R173+0xc074], desc[UR16][R162.64], P4 ;  /* 0x0c074000a2ad7fae */ /* 0x0003e2000a1a1010 */
[----:B------:R-:W-:Y:S02]  /*70f0*/  IADD3.X R15, PT, PT, R49, UR64, RZ, P6, !PT ;  /* 0x00000040310f7c10 */ /* 0x000fe4000b7fe4ff */
[----:B------:R-:W-:Y:S01]  /*7100*/  IADD3 R16, P6, PT, R50, UR63, RZ ;  /* 0x0000003f32107c10 */ /* 0x000fe2000ffde0ff */
[----:B------:R1:W-:Y:S03]  /*7110*/  LDGSTS.E [R173+0xc078], desc[UR16][R164.64], P3 ;  /* 0x0c078000a4ad7fae */ /* 0x0003e600099a1010 */
[----:B------:R-:W-:Y:S01]  /*7120*/  IADD3.X R17, PT, PT, R51, UR64, RZ, P6, !PT ;  /* 0x0000004033117c10 */ /* 0x000fe2000b7fe4ff */
[----:B------:R1:W-:Y:S01]  /*7130*/  LDGSTS.E [R173+0xc07c], desc[UR16][R166.64], !P1 ;  /* 0x0c07c000a6ad7fae */ /* 0x0003e2000c9a1010 */
[----:B------:R-:W-:Y:S02]  /*7140*/  IADD3 R18, P6, PT, R52, UR63, RZ ;  /* 0x0000003f34127c10 */ /* 0x000fe4000ffde0ff */
[----:B------:R-:W-:Y:S01]  /*7150*/  ISETP.GE.AND P1, PT, R172, 0x40, PT ;  /* 0x00000040ac00780c */ /* 0x000fe20003f26270 */
[----:B------:R-:W0:Y:S01]  /*7160*/  LDGDEPBAR ;  /* 0x00000000000079af */ /* 0x000e220000000000 */
[----:B------:R-:W-:-:S02]  /*7170*/  IADD3.X R19, PT, PT, R53, UR64, RZ, P6, !PT ;  /* 0x0000004035137c10 */ /* 0x000fc4000b7fe4ff */
[----:B------:R-:W-:Y:S01]  /*7180*/  IADD3 R22, P6, PT, R56, UR63, RZ ;  /* 0x0000003f38167c10 */ /* 0x000fe2000ffde0ff */
[----:B------:R1:W-:Y:S03]  /*7190*/  LDGSTS.E [R241+0x8000], desc[UR16][R118.64], P2 ;  /* 0x0800000076f17fae */ /* 0x0003e600091a1010 */
[----:B------:R-:W-:Y:S01]  /*71a0*/  IADD3.X R23, PT, PT, R57, UR64, RZ, P6, !PT ;  /* 0x0000004039177c10 */ /* 0x000fe2000b7fe4ff */
[----:B------:R1:W-:Y:S01]  /*71b0*/  LDGSTS.E [R241+0x8400], desc[UR16][R122.64], P2 ;  /* 0x084000007af17fae */ /* 0x0003e200091a1010 */
[----:B------:R-:W-:-:S03]  /*71c0*/  IADD3 R26, P6, PT, R60, UR63, RZ ;  /* 0x0000003f3c1a7c10 */ /* 0x000fc6000ffde0ff */
[----:B------:R1:W-:Y:S01]  /*71d0*/  LDGSTS.E [R241+0x8800], desc[UR16][R124.64], P2 ;  /* 0x088000007cf17fae */ /* 0x0003e200091a1010 */
[----:B------:R-:W-:Y:S02]  /*71e0*/  IADD3.X R27, PT, PT, R61, UR64, RZ, P6, !PT ;  /* 0x000000403d1b7c10 */ /* 0x000fe4000b7fe4ff */
[----:B------:R-:W-:Y:S01]  /*71f0*/  IADD3 R28, P6, PT, R120, UR63, RZ ;  /* 0x0000003f781c7c10 */ /* 0x000fe2000ffde0ff */
[----:B------:R1:W-:Y:S03]  /*7200*/  LDGSTS.E [R241+0x8c00], desc[UR16][R126.64], P2 ;  /* 0x08c000007ef17fae */ /* 0x0003e600091a1010 */
[----:B------:R-:W-:Y:S01]  /*7210*/  IADD3.X R29, PT, PT, R121, UR64, RZ, P6, !PT ;  /* 0x00000040791d7c10 */ /* 0x000fe2000b7fe4ff */
[----:B------:R1:W-:Y:S01]  /*7220*/  LDGSTS.E [R241+0x9000], desc[UR16][R128.64], P2 ;  /* 0x0900000080f17fae */ /* 0x0003e200091a1010 */
[----:B------:R-:W-:-:S03]  /*7230*/  ISETP.GE.AND P6, PT, R172, 0x20, PT ;  /* 0x00000020ac00780c */ /* 0x000fc60003fc6270 */
        /* <DEDUP_REMOVED lines=27> */
[----:B------:R-:W0:Y:S01]  /*73f0*/  LDGDEPBAR ;  /* 0x00000000000079af */ /* 0x000e220000000000 */
[----:B------:R-:W-:Y:S05]  /*7400*/  @!P1 BRA `(.L_x_8) ;  /* 0x0000002c003c9947 */ /* 0x000fea0003800000 */
[----:B-1----:R-:W-:Y:S01]  /*7410*/  SHF.R.S32.HI R6, RZ, 0x1f, R170 ;  /* 0x0000001fff067819 */ /* 0x002fe200000114aa */
[----:B------:R-:W-:Y:S01]  /*7420*/  IMAD.U32 R108, RZ, RZ, UR32 ;  /* 0x00000020ff6c7e24 */ /* 0x000fe2000f8e00ff */
[C---:B------:R-:W-:Y:S01]  /*7430*/  IADD3 R45, P3, PT, R170.reuse, R239, RZ ;  /* 0x000000efaa2d7210 */ /* 0x040fe20007f7e0ff */
[----:B------:R-:W-:Y:S01]  /*7440*/  IMAD.U32 R110, RZ, RZ, UR33 ;  /* 0x00000021ff6e7e24 */ /* 0x000fe2000f8e00ff */
[C---:B------:R-:W-:Y:S01]  /*7450*/  IADD3 R47, P4, PT, R170.reuse, R223, RZ ;  /* 0x000000dfaa2f7210 */ /* 0x040fe20007f9e0ff */
[----:B------:R-:W-:Y:S01]  /*7460*/  IMAD.U32 R112, RZ, RZ, UR34 ;  /* 0x00000022ff707e24 */ /* 0x000fe2000f8e00ff */
[C---:B------:R-:W-:Y:S01]  /*7470*/  IADD3 R51, P2, PT, R170.reuse, R221, RZ ;  /* 0x000000ddaa337210 */ /* 0x040fe20007f5e0ff */
[----:B------:R-:W-:Y:S01]  /*7480*/  IMAD.U32 R114, RZ, RZ, UR35 ;  /* 0x00000023ff727e24 */ /* 0x000fe2000f8e00ff */
[-C--:B------:R-:W-:Y:S01]  /*7490*/  LEA.HI.X.SX32 R44, R239, R6.reuse, 0x1, P3 ;  /* 0x00000006ef2c7211 */ /* 0x080fe200018f0eff */
[----:B------:R-:W-:Y:S01]  /*74a0*/  IMAD.U32 R116, RZ, RZ, UR36 ;  /* 0x00000024ff747e24 */ /* 0x000fe2000f8e00ff */
[-C--:B------:R-:W-:Y:S01]  /*74b0*/  LEA.HI.X.SX32 R46, R223, R6.reuse, 0x1, P4 ;  /* 0x00000006df2e7211 */ /* 0x080fe200020f0eff */
[----:B------:R-:W-:Y:S01]  /*74c0*/  IMAD.U32 R118, RZ, RZ, UR37 ;  /* 0x00000025ff767e24 */ /* 0x000fe2000f8e00ff */
[-C--:B------:R-:W-:Y:S01]  /*74d0*/  LEA.HI.X.SX32 R50, R221, R6.reuse, 0x1, P2 ;  /* 0x00000006dd327211 */ /* 0x080fe200010f0eff */
        /* <DEDUP_REMOVED lines=30> */
[----:B------:R-:W1:Y:S01]  /*76c0*/  LDCU.128 UR4, c[0x0][0x380] ;  /* 0x00007000ff0477ac */ /* 0x000e620008000c00 */
        /* <DEDUP_REMOVED lines=19> */
[----:B-1----:R-:W-:Y:S01]  /*7800*/  UIMAD.WIDE.U32 UR8, UR13, 0xc, UR6 ;  /* 0x0000000c0d0878a5 */ /* 0x002fe2000f8e0006 */
[C---:B------:R-:W-:Y:S01]  /*7810*/  IADD3 R87, P4, PT, R170.reuse, R195, RZ ;  /* 0x000000c3aa577210 */ /* 0x040fe20007f9e0ff */
[----:B------:R-:W-:Y:S01]  /*7820*/  UIMAD.WIDE.U32 UR12, UR12, 0xc, UR4 ;  /* 0x0000000c0c0c78a5 */ /* 0x000fe2000f8e0004 */
[C---:B------:R-:W-:Y:S01]  /*7830*/  IADD3 R91, P2, PT, R170.reuse, R191, RZ ;  /* 0x000000bfaa5b7210 */ /* 0x040fe20007f5e0ff */
[----:B------:R-:W-:Y:S01]  /*7840*/  UIMAD UR24, UR67, 0xc, URZ ;  /* 0x0000000c431878a4 */ /* 0x000fe2000f8e02ff */
[-C--:B------:R-:W-:Y:S01]  /*7850*/  LEA.HI.X.SX32 R84, R197, R6.reuse, 0x1, P3 ;  /* 0x00000006c5547211 */ /* 0x080fe200018f0eff */
[----:B------:R-:W-:Y:S01]  /*7860*/  UIMAD UR22, UR66, 0xc, URZ ;  /* 0x0000000c421678a4 */ /* 0x000fe2000f8e02ff */
[-C--:B------:R-:W-:Y:S01]  /*7870*/  LEA.HI.X.SX32 R86, R195, R6.reuse, 0x1, P4 ;  /* 0x00000006c3567211 */ /* 0x080fe200020f0eff */
[----:B------:R-:W-:Y:S01]  /*7880*/  IMAD.MOV.U32 R43, RZ, RZ, R4 ;  /* 0x000000ffff2b7224 */ /* 0x000fe200078e0004 */
[-C--:B------:R-:W-:Y:S01]  /*7890*/  LEA.HI.X.SX32 R90, R191, R6.reuse, 0x1, P2 ;  /* 0x00000006bf5a7211 */ /* 0x080fe200010f0eff */
[----:B------:R-:W-:Y:S01]  /*78a0*/  IMAD.MOV.U32 R4, RZ, RZ, RZ ;  /* 0x000000ffff047224 */ /* 0x000fe200078e00ff */
[C---:B------:R-:W-:Y:S01]  /*78b0*/  IADD3 R93, P3, PT, R170.reuse, R227, RZ ;  /* 0x000000e3aa5d7210 */ /* 0x040fe20007f7e0ff */
[----:B------:R-:W-:Y:S01]  /*78c0*/  UMOV UR20, 0x2 ;  /* 0x0000000200147882 */ /* 0x000fe20000000000 */
[C---:B------:R-:W-:Y:S01]  /*78d0*/  IADD3 R95, P4, PT, R170.reuse, R189, RZ ;  /* 0x000000bdaa5f7210 */ /* 0x040fe20007f9e0ff */
[----:B------:R-:W-:Y:S01]  /*78e0*/  UMOV UR5, URZ ;  /* 0x000000ff00057c82 */ /* 0x000fe20008000000 */
[C---:B------:R-:W-:Y:S01]  /*78f0*/  IADD3 R99, P2, PT, R170.reuse, R185, RZ ;  /* 0x000000b9aa637210 */ /* 0x040fe20007f5e0ff */
[----:B------:R-:W-:Y:S01]  /*7900*/  UMOV UR6, URZ ;  /* 0x000000ff00067c82 */ /* 0x000fe20008000000 */
[-C--:B------:R-:W-:Y:S01]  /*7910*/  LEA.HI.X.SX32 R92, R227, R6.reuse, 0x1, P3 ;  /* 0x00000006e35c7211 */ /* 0x080fe200018f0eff */
[----:B------:R-:W-:Y:S01]  /*7920*/  UMOV UR7, URZ ;  /* 0x000000ff00077c82 */ /* 0x000fe20008000000 */
[-C--:B------:R-:W-:Y:S01]  /*7930*/  LEA.HI.X.SX32 R94, R189, R6.reuse, 0x1, P4 ;  /* 0x00000006bd5e7211 */ /* 0x080fe200020f0eff */
[----:B------:R-:W-:Y:S01]  /*7940*/  UIADD3 UR24, UPT, UPT, UR9, UR24, URZ ;  /* 0x0000001809187290 */ /* 0x000fe2000fffe0ff */
[----:B------:R-:W-:Y:S01]  /*7950*/  LEA.HI.X.SX32 R98, R185, R6, 0x1, P2 ;  /* 0x00000006b9627211 */ /* 0x000fe200010f0eff */
[----:B------:R-:W-:Y:S01]  /*7960*/  UIADD3 UR22, UPT, UPT, UR13, UR22, URZ ;  /* 0x000000160d167290 */ /* 0x000fe2000fffe0ff */
[C---:B------:R-:W-:Y:S01]  /*7970*/  IADD3 R101, P3, PT, R170.reuse, R183, RZ ;  /* 0x000000b7aa657210 */ /* 0x040fe20007f7e0ff */
[----:B------:R-:W-:Y:S01]  /*7980*/  UMOV UR23, UR8 ;  /* 0x0000000800177c82 */ /* 0x000fe20008000000 */
[C---:B------:R-:W-:Y:S01]  /*7990*/  IADD3 R103, P4, PT, R170.reuse, R181, RZ ;  /* 0x000000b5aa677210 */ /* 0x040fe20007f9e0ff */
[----:B------:R-:W-:Y:S01]  /*79a0*/  UMOV UR21, UR12 ;  /* 0x0000000c00157c82 */ /* 0x000fe20008000000 */
[----:B------:R-:W-:-:S02]  /*79b0*/  IADD3 R107, P2, PT, R170, R177, RZ ;  /* 0x000000b1aa6b7210 */ /* 0x000fc40007f5e0ff */
[-C--:B------:R-:W-:Y:S02]  /*79c0*/  LEA.HI.X.SX32 R100, R183, R6.reuse, 0x1, P3 ;  /* 0x00000006b7647211 */ /* 0x080fe400018f0eff */
[-C--:B------:R-:W-:Y:S02]  /*79d0*/  LEA.HI.X.SX32 R102, R181, R6.reuse, 0x1, P4 ;  /* 0x00000006b5667211 */ /* 0x080fe400020f0eff */
[----:B------:R-:W-:Y:S02]  /*79e0*/  LEA.HI.X.SX32 R106, R177, R6, 0x1, P2 ;  /* 0x00000006b16a7211 */ /* 0x000fe400010f0eff */
[----:B------:R-:W-:Y:S02]  /*79f0*/  SHF.R.S32.HI R7, RZ, 0x1f, R168 ;  /* 0x0000001fff077819 */ /* 0x000fe400000114a8 */
[C---:B------:R-:W-:Y:S02]  /*7a00*/  IADD3 R109, P2, PT, R168.reuse, UR32, RZ ;  /* 0x00000020a86d7c10 */ /* 0x040fe4000ff5e0ff */
[----:B------:R-:W-:-:S02]  /*7a10*/  IADD3 R111, P4, PT, R168, UR33, RZ ;  /* 0x00000021a86f7c10 */ /* 0x000fc4000ff9e0ff */
[----:B------:R-:W-:Y:S02]  /*7a20*/  IADD3 R113, P3, PT, R168, UR34, RZ ;  /* 0x00000022a8717c10 */ /* 0x000fe4000ff7e0ff */
[----:B------:R-:W-:Y:S02]  /*7a30*/  IADD3 R49, P1, PT, R170, R237, RZ ;  /* 0x000000edaa317210 */ /* 0x000fe40007f3e0ff */
[-C--:B------:R-:W-:Y:S02]  /*7a40*/  LEA.HI.X.SX32 R108, R108, R7.reuse, 0x1, P2 ;  /* 0x000000076c6c7211 */ /* 0x080fe400010f0eff */
[-C--:B------:R-:W-:Y:S02]  /*7a50*/  LEA.HI.X.SX32 R110, R110, R7.reuse, 0x1, P4 ;  /* 0x000000076e6e7211 */ /* 0x080fe400020f0eff */
[----:B------:R-:W-:Y:S02]  /*7a60*/  LEA.HI.X.SX32 R112, R112, R7, 0x1, P3 ;  /* 0x0000000770707211 */ /* 0x000fe400018f0eff */
[----:B------:R-:W-:-:S02]  /*7a70*/  IADD3 R115, P2, PT, R168, UR35, RZ ;  /* 0x00000023a8737c10 */ /* 0x000fc4000ff5e0ff */
[C---:B------:R-:W-:Y:S02]  /*7a80*/  IADD3 R117, P4, PT, R168.reuse, UR36, RZ ;  /* 0x00000024a8757c10 */ /* 0x040fe4000ff9e0ff */
[----:B------:R-:W-:Y:S02]  /*7a90*/  IADD3 R119, P3, PT, R168, UR37, RZ ;  /* 0x00000025a8777c10 */ /* 0x000fe4000ff7e0ff */
[----:B------:R-:W-:Y:S02]  /*7aa0*/  LEA.HI.X.SX32 R48, R237, R6, 0x1, P1 ;  /* 0x00000006ed307211 */ /* 0x000fe400008f0eff */
[----:B------:R-:W-:Y:S02]  /*7ab0*/  IADD3 R57, P1, PT, R170, R229, RZ ;  /* 0x000000e5aa397210 */ /* 0x000fe40007f3e0ff */
[-C--:B------:R-:W-:Y:S02]  /*7ac0*/  LEA.HI.X.SX32 R114, R114, R7.reuse, 0x1, P2 ;  /* 0x0000000772727211 */ /* 0x080fe400010f0eff */
[----:B------:R-:W-:-:S02]  /*7ad0*/  LEA.HI.X.SX32 R116, R116, R7, 0x1, P4 ;  /* 0x0000000774747211 */ /* 0x000fc400020f0eff */
[----:B------:R-:W-:Y:S02]  /*7ae0*/  LEA.HI.X.SX32 R118, R118, R7, 0x1, P3 ;  /* 0x0000000776767211 */ /* 0x000fe400018f0eff */
[C---:B------:R-:W-:Y:S02]  /*7af0*/  IADD3 R121, P2, PT, R168.reuse, UR38, RZ ;  /* 0x00000026a8797c10 */ /* 0x040fe4000ff5e0ff */
[C---:B------:R-:W-:Y:S02]  /*7b00*/  IADD3 R123, P4, PT, R168.reuse, UR39, RZ ;  /* 0x00000027a87b7c10 */ /* 0x040fe4000ff9e0ff */
[----:B------:R-:W-:Y:S02]  /*7b10*/  IADD3 R125, P3, PT, R168, UR40, RZ ;  /* 0x00000028a87d7c10 */ /* 0x000fe4000ff7e0ff */
[----:B------:R-:W-:Y:S02]  /*7b20*/  LEA.HI.X.SX32 R56, R229, R6, 0x1, P1 ;  /* 0x00000006e5387211 */ /* 0x000fe400008f0eff */
[----:B------:R-:W-:-:S02]  /*7b30*/  IADD3 R65, P1, PT, R170, R225, RZ ;  /* 0x000000e1aa417210 */ /* 0x000fc40007f3e0ff */
[-C--:B------:R-:W-:Y:S02]  /*7b40*/  LEA.HI.X.SX32 R120, R120, R7.reuse, 0x1, P2 ;  /* 0x0000000778787211 */ /* 0x080fe400010f0eff */
[-C--:B------:R-:W-:Y:S02]  /*7b50*/  LEA.HI.X.SX32 R122, R122, R7.reuse, 0x1, P4 ;  /* 0x000000077a7a7211 */ /* 0x080fe400020f0eff */
[----:B------:R-:W-:Y:S02]  /*7b60*/  LEA.HI.X.SX32 R124, R124, R7, 0x1, P3 ;  /* 0x000000077c7c7211 */ /* 0x000fe400018f0eff */
[C---:B------:R-:W-:Y:S02]  /*7b70*/  IADD3 R127, P2, PT, R168.reuse, UR41, RZ ;  /* 0x00000029a87f7c10 */ /* 0x040fe4000ff5e0ff */
[C---:B------:R-:W-:Y:S02]  /*7b80*/  IADD3 R129, P4, PT, R168.reuse, UR42, RZ ;  /* 0x0000002aa8817c10 */ /* 0x040fe4000ff9e0ff */
[----:B------:R-:W-:-:S02]  /*7b90*/  IADD3 R131, P3, PT, R168, UR43, RZ ;  /* 0x0000002ba8837c10 */ /* 0x000fc4000ff7e0ff */
[----:B------:R-:W-:Y:S02]  /*7ba0*/  LEA.HI.X.SX32 R64, R225, R6, 0x1, P1 ;  /* 0x00000006e1407211 */ /* 0x000fe400008f0eff */
        /* <DEDUP_REMOVED lines=31> */
[----:B------:R-:W-:Y:S02]  /*7da0*/  SHF.R.S32.HI R5, RZ, 0x1f, R172 ;  /* 0x0000001fff057819 */ /* 0x000fe400000114ac */
[----:B------:R-:W-:Y:S02]  /*7db0*/  LEA.HI.X.SX32 R96, R187, R6, 0x1, P1 ;  /* 0x00000006bb607211 */ /* 0x000fe400008f0eff */
[----:B------:R-:W-:Y:S01]  /*7dc0*/  IADD3 R105, P1, PT, R170, R179, RZ ;  /* 0x000000b3aa697210 */ /* 0x000fe20007f3e0ff */
[----:B------:R-:W-:Y:S01]  /*7dd0*/  IMAD.MOV.U32 R170, RZ, RZ, RZ ;  /* 0x000000ffffaa7224 */ /* 0x000fe200078e00ff */
[----:B------:R-:W-:-:S02]  /*7de0*/  LEA.HI.X.SX32 R150, R150, R7, 0x1, P2 ;  /* 0x0000000796967211 */ /* 0x000fc400010f0eff */
[-C--:B------:R-:W-:Y:S02]  /*7df0*/  LEA.HI.X.SX32 R152, R152, R7.reuse, 0x1, P4 ;  /* 0x0000000798987211 */ /* 0x080fe400020f0eff */
[----:B------:R-:W-:Y:S02]  /*7e00*/  LEA.HI.X.SX32 R154, R154, R7, 0x1, P3 ;  /* 0x000000079a9a7211 */ /* 0x000fe400018f0eff */
[C---:B------:R-:W-:Y:S02]  /*7e10*/  IADD3 R157, P2, PT, R168.reuse, UR56, RZ ;  /* 0x00000038a89d7c10 */ /* 0x040fe4000ff5e0ff */
[C---:B------:R-:W-:Y:S02]  /*7e20*/  IADD3 R159, P4, PT, R168.reuse, UR57, RZ ;  /* 0x00000039a89f7c10 */ /* 0x040fe4000ff9e0ff */
[----:B------:R-:W-:Y:S02]  /*7e30*/  IADD3 R161, P3, PT, R168, UR58, RZ ;  /* 0x0000003aa8a17c10 */ /* 0x000fe4000ff7e0ff */
[----:B------:R-:W-:-:S02]  /*7e40*/  LEA.HI R172, R5, R172, RZ, 0x5 ;  /* 0x000000ac05ac7211 */ /* 0x000fc400078f28ff */
[----:B------:R-:W-:Y:S01]  /*7e50*/  LEA.HI.X.SX32 R104, R179, R6, 0x1, P1 ;  /* 0x00000006b3687211 */ /* 0x000fe200008f0eff */
[----:B------:R-:W-:Y:S01]  /*7e60*/  IMAD.U32 R6, RZ, RZ, UR18 ;  /* 0x00000012ff067e24 */ /* 0x000fe2000f8e00ff */
[-C--:B------:R-:W-:Y:S02]  /*7e70*/  LEA.HI.X.SX32 R156, R156, R7.reuse, 0x1, P2 ;  /* 0x000000079c9c7211 */ /* 0x080fe400010f0eff */
[-C--:B------:R-:W-:Y:S02]  /*7e80*/  LEA.HI.X.SX32 R158, R158, R7.reuse, 0x1, P4 ;  /* 0x000000079e9e7211 */ /* 0x080fe400020f0eff */
[----:B------:R-:W-:Y:S02]  /*7e90*/  LEA.HI.X.SX32 R160, R160, R7, 0x1, P3 ;  /* 0x00000007a0a07211 */ /* 0x000fe400018f0eff */
[C---:B------:R-:W-:Y:S01]  /*7ea0*/  IADD3 R169, P1, PT, R168.reuse, UR18, RZ ;  /* 0x00000012a8a97c10 */ /* 0x040fe2000ff3e0ff */
[----:B------:R-:W-:Y:S01]  /*7eb0*/  UMOV UR18, 0x1 ;  /* 0x0000000100127882 */ /* 0x000fe20000000000 */
[----:B------:R-:W-:-:S02]  /*7ec0*/  IADD3 R163, P2, PT, R168, UR59, RZ ;  /* 0x0000003ba8a37c10 */ /* 0x000fc4000ff5e0ff */
[C---:B------:R-:W-:Y:S02]  /*7ed0*/  IADD3 R165, P4, PT, R168.reuse, UR60, RZ ;  /* 0x0000003ca8a57c10 */ /* 0x040fe4000ff9e0ff */
[----:B------:R-:W-:Y:S02]  /*7ee0*/  IADD3 R167, P3, PT, R168, UR61, RZ ;  /* 0x0000003da8a77c10 */ /* 0x000fe4000ff7e0ff */
[----:B------:R-:W-:Y:S02]  /*7ef0*/  SHF.R.S32.HI R172, RZ, 0x5, R172 ;  /* 0x00000005ffac7819 */ /* 0x000fe400000114ac */
[-C--:B------:R-:W-:Y:S02]  /*7f00*/  LEA.HI.X.SX32 R162, R162, R7.reuse, 0x1, P2 ;  /* 0x00000007a2a27211 */ /* 0x080fe400010f0eff */
[-C--:B------:R-:W-:Y:S01]  /*7f10*/  LEA.HI.X.SX32 R164, R164, R7.reuse, 0x1, P4 ;  /* 0x00000007a4a47211 */ /* 0x080fe200020f0eff */
[----:B------:R-:W-:Y:S01]  /*7f20*/  VIADD R42, R172, 0xfffffffd ;  /* 0xfffffffdac2a7836 */ /* 0x000fe20000000000 */
[----:B------:R-:W-:-:S02]  /*7f30*/  LEA.HI.X.SX32 R166, R166, R7, 0x1, P3 ;  /* 0x00000007a6a67211 */ /* 0x000fc400018f0eff */
[----:B------:R-:W-:Y:S02]  /*7f40*/  LEA.HI.X.SX32 R6, R6, R7, 0x1, P1 ;  /* 0x0000000706067211 */ /* 0x000fe400008f0eff */
[----:B------:R-:W-:Y:S02]  /*7f50*/  VIMNMX R41, PT, PT, R172, 0x2, !PT ;  /* 0x00000002ac297848 */ /* 0x000fe40007fe0100 */
[----:B------:R-:W-:Y:S02]  /*7f60*/  SHF.L.U64.HI R40, R168, 0x2, R7 ;  /* 0x00000002a8287819 */ /* 0x000fe40000010207 */
[C---:B------:R-:W-:Y:S01]  /*7f70*/  SHF.L.U64.HI R44, R45.reuse, 0x2, R44 ;  /* 0x000000022d2c7819 */ /* 0x040fe2000001022c */
[----:B------:R-:W-:Y:S01]  /*7f80*/  IMAD.SHL.U32 R45, R45, 0x4, RZ ;  /* 0x000000042d2d7824 */ /* 0x000fe200078e00ff */
        /* <DEDUP_REMOVED lines=123> */
[----:B------:R-:W-:-:S02]  /*8740*/  IMAD.SHL.U32 R169, R169, 0x4, RZ ;  /* 0x00000004a9a97824 */ /* 0x000fc400078e00ff */
[----:B------:R-:W-:-:S07]  /*8750*/  VIADD R41, R41, 0xffffffff ;  /* 0xffffffff29297836 */ /* 0x000fce0000000000 */
.L_x_11:
[----:B------:R-:W-:Y:S01]  /*8760*/  IMAD.U32 R4, R4, -0x80000000, RZ ;  /* 0x8000000004047824 */ /* 0x000fe200078e00ff */
[----:B------:R-:W-:-:S03]  /*8770*/  UIADD3 UR6, UPT, UPT, UR6, 0x1, URZ ;  /* 0x0000000106067890 */ /* 0x000fc6000fffe0ff */
[----:B------:R-:W1:Y:S01]  /*8780*/  SYNCS.PHASECHK.TRANS64.TRYWAIT P1, [UR14], R4 ;  /* 0x00000004ff0075a7 */ /* 0x000e62000802110e */
[----:B------:R-:W-:-:S04]  /*8790*/  UISETP.GT.AND UP1, UPT, UR6, 0x1, UPT ;  /* 0x000000010600788c */ /* 0x000fc8000bf24270 */
[----:B------:R-:W-:-:S04]  /*87a0*/  USEL UR6, UR6, URZ, !UP1 ;  /* 0x000000ff06067287 */ /* 0x000fc8000c800000 */
[----:B------:R-:W-:Y:S01]  /*87b0*/  ULEA UR4, UR6, UR10, 0xe ;  /* 0x0000000a06047291 */ /* 0x000fe2000f8e70ff */
[----:B-1----:R-:W-:Y:S11]  /*87c0*/  @!P1 BRA `(.L_x_9) ;  /* 0x0000005000fc9947 */ /* 0x002ff60003800000 */
.L_x_17:
[----:B------:R-:W-:-:S04]  /*87d0*/  DEPBAR.LE SB0, 0x2 ;  /* 0x000080800000791a */ /* 0x000fc80000000000 */
[----:B------:R-:W-:Y:S01]  /*87e0*/  LEA R171, R39, UR4, 0x7 ;  /* 0x0000000427ab7c11 */ /* 0x000fe2000f8e38ff */
[----:B------:R-:W-:Y:S01]  /*87f0*/  BAR.SYNC.DEFER_BLOCKING 0x0 ;  /* 0x0000000000007b1d */ /* 0x000fe20000010000 */
[----:B------:R-:W-:Y:S02]  /*8800*/  UIADD3 UR5, UPT, UPT, UR5, 0x1, URZ ;  /* 0x0000000105057890 */ /* 0x000fe4000fffe0ff */
[----:B------:R-:W-:Y:S02]  /*8810*/  ULEA UR14, UR18, UR10, 0x3 ;  /* 0x0000000a120e7291 */ /* 0x000fe4000f8e18ff */
[----:B------:R-:W-:Y:S02]  /*8820*/  UISETP.GT.AND UP1, UPT, UR5, 0x2, UPT ;  /* 0x000000020500788c */ /* 0x000fe4000bf24270 */
[----:B------:R-:W-:Y:S02]  /*8830*/  UIADD3 UR14, UPT, UPT, UR14, 0x14000, URZ ;  /* 0x000140000e0e7890 */ /* 0x000fe4000fffe0ff */
[----:B------:R-:W-:Y:S01]  /*8840*/  USEL UR5, UR5, URZ, !UP1 ;  /* 0x000000ff05057287 */ /* 0x000fe2000c800000 */
[----:B------:R-:W-:Y:S01]  /*8850*/  UMOV UR4, UR7 ;  /* 0x0000000700047c82 */ /* 0x000fe20008000000 */
        /* <DEDUP_REMOVED lines=8> */
[----:B-1----:R1:W-:Y:S01]  /*88e0*/  STTM.x32 tmem[UR11+0x80], R4 ;  /* 0x00008004000079ed */ /* 0x0023e200082c000b */
[----:B------:R-:W2:Y:S02]  /*88f0*/  FENCE.VIEW.ASYNC.T ;  /* 0x00000000000073c6 */ /* 0x000ea40000000200 */
[----:B--2---:R-:W-:Y:S06]  /*8900*/  BAR.SYNC.DEFER_BLOCKING 0x0 ;  /* 0x0000000000007b1d */ /* 0x004fec0000010000 */
[----:B------:R-:W-:Y:S05]  /*8910*/  @P5 BRA `(.L_x_10) ;  /* 0x00000000007c5947 */ /* 0x000fea0003800000 */
[----:B------:R-:W-:Y:S02]  /*8920*/  ULEA UR7, UR5, UR10, 0xe ;  /* 0x0000000a05077291 */ /* 0x000fe4000f8e70ff */
[----:B------:R-:W-:Y:S02]  /*8930*/  UIADD3 UR25, UPT, UPT, UR15, 0x88, URZ ;  /* 0x000000880f197890 */ /* 0x000fe4000fffe0ff */
[----:B------:R-:W-:Y:S02]  /*8940*/  USHF.R.U32.HI UR7, URZ, 0x4, UR7 ;  /* 0x00000004ff077899 */ /* 0x000fe40008011607 */
[----:B------:R-:W-:Y:S02]  /*8950*/  UIADD3 UR36, UPT, UPT, UR15, 0x90, URZ ;  /* 0x000000900f247890 */ /* 0x000fe4000fffe0ff */
[----:B------:R-:W-:Y:S02]  /*8960*/  USGXT.U32 UR12, UR7, 0xe ;  /* 0x0000000e070c789a */ /* 0x000fe40008000000 */
[----:B------:R-:W-:-:S02]  /*8970*/  UIADD3 UR37, UPT, UPT, UR15, 0x98, URZ ;  /* 0x000000980f257890 */ /* 0x000fc4000fffe0ff */
[----:B------:R-:W-:Y:S01]  /*8980*/  UIADD3 UR26, UP1, UPT, UR12, 0x2, URZ ;  /* 0x000000020c1a7890 */ /* 0x000fe2000ff3e0ff */
[----:B------:R-:W-:Y:S01]  /*8990*/  UMOV UR7, URZ ;  /* 0x000000ff00077c82 */ /* 0x000fe20008000000 */
[----:B------:R-:W-:Y:S02]  /*89a0*/  UMOV UR32, 0x0 ;  /* 0x0000000000207882 */ /* 0x000fe40000000000 */
[----:B------:R-:W-:Y:S02]  /*89b0*/  UIADD3.X UR27, UPT, UPT, UR7, 0x40004040, URZ, UP1, !UPT ;  /* 0x40004040071b7890 */ /* 0x000fe40008ffe4ff */
[----:B------:R-:W-:Y:S02]  /*89c0*/  UIADD3 UR28, UP1, UPT, UR26, 0x2, URZ ;  /* 0x000000021a1c7890 */ /* 0x000fe4000ff3e0ff */
[----:B------:R-:W-:Y:S02]  /*89d0*/  UIADD3 UR30, UP2, UPT, UR26, 0x4, URZ ;  /* 0x000000041a1e7890 */ /* 0x000fe4000ff5e0ff */
[----:B------:R-:W-:-:S02]  /*89e0*/  UIADD3.X UR29, UPT, UPT, UR27, URZ, URZ, UP1, !UPT ;  /* 0x000000ff1b1d7290 */ /* 0x000fc40008ffe4ff */
[----:B------:R-:W-:Y:S01]  /*89f0*/  UIADD3.X UR31, UPT, UPT, UR27, URZ, URZ, UP2, !UPT ;  /* 0x000000ff1b1f7290 */ /* 0x000fe200097fe4ff */
[----:B------:R-:W-:Y:S01]  /*8a00*/  UMOV UR33, 0x8200910 ;  /* 0x0820091000217882 */ /* 0x000fe20000000000 */
[----:B------:R-:W-:Y:S01]  /*8a10*/  UMOV UR13, 0x40004040 ;  /* 0x40004040000d7882 */ /* 0x000fe20000000000 */
[----:B------:R-:W-:Y:S01]  /*8a20*/  UMOV UR34, 0x0 ;  /* 0x0000000000227882 */ /* 0x000fe20000000000 */
[----:B------:R-:W-:Y:S01]  /*8a30*/  UMOV UR35, 0x8200910 ;  /* 0x0820091000237882 */ /* 0x000fe20000000000 */
[----:B------:R-:W-:Y:S01]  /*8a40*/  UMOV UR38, 0x0 ;  /* 0x0000000000267882 */ /* 0x000fe20000000000 */
[----:B------:R-:W-:Y:S01]  /*8a50*/  UMOV UR39, 0x8200910 ;  /* 0x0820091000277882 */ /* 0x000fe20000000000 */
[----:B------:R-:W-:Y:S01]  /*8a60*/  UMOV UR8, UR14 ;  /* 0x0000000e00087c82 */ /* 0x000fe20008000000 */
[----:B------:R-:W-:Y:S01]  /*8a70*/  UMOV UR9, URZ ;  /* 0x000000ff00097c82 */ /* 0x000fe20008000000 */
[----:B------:R2:W-:Y:S01]  /*8a80*/  UTCHMMA tmem[UR65], gdesc[UR12], tmem[UR15], tmem[UR32], idesc[UR33], UPT ;  /* 0x00ff200c410079ea */ /* 0x0005e2000b80000f */
        /* <DEDUP_REMOVED lines=8> */
.L_x_10:
[----:B------:R-:W-:Y:S01]  /*8b10*/  BAR.SYNC.DEFER_BLOCKING 0x0 ;  /* 0x0000000000007b1d */ /* 0x000fe20000010000 */
[C---:B------:R-:W-:Y:S01]  /*8b20*/  ISETP.GT.AND P2, PT, R43.reuse, RZ, PT ;  /* 0x000000ff2b00720c */ /* 0x040fe20003f44270 */
[----:B------:R-:W-:Y:S01]  /*8b30*/  UIADD3 UR20, UPT, UPT, UR20, 0x1, URZ ;  /* 0x0000000114147890 */ /* 0x000fe2000fffe0ff */
[C---:B------:R-:W-:Y:S01]  /*8b40*/  ISETP.GE.AND P1, PT, R170.reuse, R42, PT ;  /* 0x0000002aaa00720c */ /* 0x040fe20003f26270 */
[----:B------:R-:W-:Y:S01]  /*8b50*/  VIADD R170, R170, 0x1 ;  /* 0x00000001aaaa7836 */ /* 0x000fe20000000000 */
[----:B-1----:R-:W-:Y:S01]  /*8b60*/  SEL R4, RZ, 0x4, !P2 ;  /* 0x00000004ff047807 */ /* 0x002fe20005000000 */
[----:B------:R-:W-:Y:S01]  /*8b70*/  UISETP.GT.AND UP1, UPT, UR20, 0x2, UPT ;  /* 0x000000021400788c */ /* 0x000fe2000bf24270 */
[C---:B------:R-:W-:Y:S01]  /*8b80*/  ISETP.GT.AND P2, PT, R43.reuse, 0x1, PT ;  /* 0x000000012b00780c */ /* 0x040fe20003f44270 */
[----:B------:R-:W-:Y:S01]  /*8b90*/  UIADD3 UR18, UPT, UPT, UR18, 0x1, URZ ;  /* 0x0000000112127890 */ /* 0x000fe2000fffe0ff */
[----:B------:R-:W-:Y:S01]  /*8ba0*/  SEL R4, R4, RZ, !P1 ;  /* 0x000000ff04047207 */ /* 0x000fe20004800000 */
[----:B------:R-:W-:Y:S01]  /*8bb0*/  USEL UR20, UR20, URZ, !UP1 ;  /* 0x000000ff14147287 */ /* 0x000fe2000c800000 */
[----:B------:R-:W-:Y:S01]  /*8bc0*/  ISETP.GT.AND P4, PT, R43, 0x2, PT ;  /* 0x000000022b00780c */ /* 0x000fe20003f84270 */
[----:B------:R-:W-:Y:S01]  /*8bd0*/  UISETP.GT.AND UP1, UPT, UR18, 0x1, UPT ;  /* 0x000000011200788c */ /* 0x000fe2000bf24270 */
[----:B------:R-:W-:Y:S01]  /*8be0*/  ISETP.NE.U32.AND P3, PT, R4, RZ, PT ;  /* 0x000000ff0400720c */ /* 0x000fe20003f65070 */
[----:B--2---:R-:W-:Y:S01]  /*8bf0*/  ULEA UR7, UR20, UR10, 0xe ;  /* 0x0000000a14077291 */ /* 0x004fe2000f8e70ff */
[----:B------:R-:W-:Y:S01]  /*8c00*/  SEL R4, RZ, 0x4, !P2 ;  /* 0x00000004ff047807 */ /* 0x000fe20005000000 */
[----:B------:R-:W-:Y:S01]  /*8c10*/  USEL UR18, UR18, URZ, !UP1 ;  /* 0x000000ff12127287 */ /* 0x000fe2000c800000 */
[----:B------:R-:W-:-:S02]  /*8c20*/  IADD3 R6, P2, PT, R3, UR21, RZ ;  /* 0x0000001503067c10 */ /* 0x000fc4000ff5e0ff */
[----:B------:R-:W-:Y:S01]  /*8c30*/  SEL R4, R4, RZ, !P1 ;  /* 0x000000ff04047207 */ /* 0x000fe20004800000 */
[----:B------:R-:W-:Y:S01]  /*8c40*/  VIADD R19, R38, UR7 ;  /* 0x0000000726137c36 */ /* 0x000fe20008000000 */
[----:B------:R-:W-:Y:S01]  /*8c50*/  IADD3.X R7, PT, PT, R40, UR22, RZ, P2, !PT ;  /* 0x0000001628077c10 */ /* 0x000fe200097fe4ff */
[----:B------:R-:W-:Y:S01]  /*8c60*/  VIADD R21, R2, UR7 ;  /* 0x0000000702157c36 */ /* 0x000fe20008000000 */
[----:B------:R-:W-:Y:S01]  /*8c70*/  ISETP.NE.U32.AND P2, PT, R4, RZ, PT ;  /* 0x000000ff0400720c */ /* 0x000fe20003f45070 */
[----:B------:R-:W-:Y:S01]  /*8c80*/  USEL UR7, URZ, 0x1, !UP1 ;  /* 0x00000001ff077887 */ /* 0x000fe2000c800000 */
[----:B------:R-:W-:Y:S01]  /*8c90*/  SEL R4, RZ, 0x4, !P4 ;  /* 0x00000004ff047807 */ /* 0x000fe20006000000 */
[----:B------:R-:W-:Y:S01]  /*8ca0*/  @!PT LDS RZ, [RZ] ;  /* 0x00000000fffff984 */ /* 0x000fe20000000800 */
[----:B------:R-:W-:Y:S01]  /*8cb0*/  @!PT LDS RZ, [RZ] ;  /* 0x00000000fffff984 */ /* 0x000fe20000000800 */
[----:B------:R-:W-:Y:S01]  /*8cc0*/  @!PT LDS RZ, [RZ] ;  /* 0x00000000fffff984 */ /* 0x000fe20000000800 */
[----:B------:R1:W-:Y:S01]  /*8cd0*/  LDGSTS.E [R171+0xc000], desc[UR16][R6.64], P3 ;  /* 0x0c00000006ab7fae */ /* 0x0003e200099a1010 */
[----:B------:R-:W-:Y:S01]  /*8ce0*/  IADD3 R8, P3, PT, R169, UR21, RZ ;  /* 0x00000015a9087c10 */ /* 0x000fe2000ff7e0ff */
[----:B------:R-:W-:Y:S01]  /*8cf0*/  ULOP3.LUT UR7, UR4, UR7, URZ, 0x3c, !UPT ;  /* 0x0000000704077292 */ /* 0x000fe2000f8e3cff */
[----:B------:R-:W-:-:S02]  /*8d00*/  SEL R4, R4, RZ, !P1 ;  /* 0x000000ff04047207 */ /* 0x000fc40004800000 */
[----:B------:R-:W-:Y:S02]  /*8d10*/  ISETP.GT.AND P4, PT, R43, 0x3, PT ;  /* 0x000000032b00780c */ /* 0x000fe40003f84270 */
[----:B------:R-:W-:Y:S02]  /*8d20*/  IADD3.X R9, PT, PT, R168, UR22, RZ, P3, !PT ;  /* 0x00000016a8097c10 */ /* 0x000fe40009ffe4ff */
[----:B------:R-:W-:Y:S02]  /*8d30*/  ISETP.NE.U32.AND P3, PT, R4, RZ, PT ;  /* 0x000000ff0400720c */ /* 0x000fe40003f65070 */
[----:B------:R-:W-:Y:S01]  /*8d40*/  SEL R5, RZ, 0x4, !P4 ;  /* 0x00000004ff057807 */ /* 0x000fe20006000000 */
[----:B------:R2:W-:Y:S01]  /*8d50*/  LDGSTS.E [R171+0xc004], desc[UR16][R8.64], P2 ;  /* 0x0c00400008ab7fae */ /* 0x0005e200091a1010 */
[----:B------:R-:W-:Y:S02]  /*8d60*/  IADD3 R4, P2, PT, R167, UR21, RZ ;  /* 0x00000015a7047c10 */ /* 0x000fe4000ff5e0ff */
[----:B------:R-:W-:-:S02]  /*8d70*/  SEL R10, R5, RZ, !P1 ;  /* 0x000000ff050a7207 */ /* 0x000fc40004800000 */
[----:B------:R-:W-:Y:S02]  /*8d80*/  ISETP.GT.AND P4, PT, R43, 0x4, PT ;  /* 0x000000042b00780c */ /* 0x000fe40003f84270 */
[----:B------:R-:W-:Y:S02]  /*8d90*/  IADD3.X R5, PT, PT, R166, UR22, RZ, P2, !PT ;  /* 0x00000016a6057c10 */ /* 0x000fe400097fe4ff */
[----:B------:R-:W-:Y:S02]  /*8da0*/  ISETP.NE.U32.AND P2, PT, R10, RZ, PT ;  /* 0x000000ff0a00720c */ /* 0x000fe40003f45070 */
[----:B-1----:R-:W-:Y:S01]  /*8db0*/  SEL R7, RZ, 0x4, !P4 ;  /* 0x00000004ff077807 */ /* 0x002fe20006000000 */
[----:B------:R1:W-:Y:S01]  /*8dc0*/  LDGSTS.E [R171+0xc008], desc[UR16][R4.64], P3 ;  /* 0x0c00800004ab7fae */ /* 0x0003e200099a1010 */
[----:B------:R-:W-:Y:S02]  /*8dd0*/  IADD3 R6, P3, PT, R165, UR21, RZ ;  /* 0x00000015a5067c10 */ /* 0x000fe4000ff7e0ff */
[----:B------:R-:W-:-:S02]  /*8de0*/  SEL R10, R7, RZ, !P1 ;  /* 0x000000ff070a7207 */ /* 0x000fc40004800000 */
[----:B------:R-:W-:Y:S02]  /*8df0*/  ISETP.GT.AND P4, PT, R43, 0x5, PT ;  /* 0x000000052b00780c */ /* 0x000fe40003f84270 */
[----:B------:R-:W-:Y:S02]  /*8e00*/  IADD3.X R7, PT, PT, R164, UR22, RZ, P3, !PT ;  /* 0x00000016a4077c10 */ /* 0x000fe40009ffe4ff */
[----:B------:R-:W-:Y:S02]  /*8e10*/  ISETP.NE.U32.AND P3, PT, R10, RZ, PT ;  /* 0x000000ff0a00720c */ /* 0x000fe40003f65070 */
[----:B--2---:R-:W-:Y:S01]  /*8e20*/  SEL R9, RZ, 0x4, !P4 ;  /* 0x00000004ff097807 */ /* 0x004fe20006000000 */
        /* <DEDUP_REMOVED lines=143> */
[----:B------:R-:W-:Y:S02]  /*9720*/  IADD3.X R7, PT, PT, R122, UR22, RZ, P2, !PT ;  /* 0x000000167a077c10 */ /* 0x000fe400097fe4ff */
[----:B------:R-:W-:Y:S02]  /*9730*/  ISETP.GT.AND P4, PT, R43, 0x1a, PT ;  /* 0x0000001a2b00780c */ /* 0x000fe40003f84270 */
[----:B------:R-:W-:Y:S01]  /*9740*/  ISETP.NE.U32.AND P2, PT, R10, RZ, PT ;  /* 0x000000ff0a00720c */ /* 0x000fe20003f45070 */
[----:B------:R3:W-:Y:S01]  /*9750*/  LDGSTS.E [R171+0xc060], desc[UR16][R6.64], P3 ;  /* 0x0c06000006ab7fae */ /* 0x0007e200099a1010 */
[----:B-1----:R-:W-:Y:S02]  /*9760*/  SEL R9, RZ, 0x4, !P4 ;  /* 0x00000004ff097807 */ /* 0x002fe40006000000 */
[----:B------:R-:W-:Y:S02]  /*9770*/  IADD3 R8, P3, PT, R121, UR21, RZ ;  /* 0x0000001579087c10 */ /* 0x000fe4000ff7e0ff */
[----:B------:R-:W-:-:S02]  /*9780*/  ISETP.GT.AND P4, PT, R43, 0x1b, PT ;  /* 0x0000001b2b00780c */ /* 0x000fc40003f84270 */
[----:B------:R-:W-:Y:S02]  /*9790*/  SEL R10, R9, RZ, !P1 ;  /* 0x000000ff090a7207 */ /* 0x000fe40004800000 */
[----:B------:R-:W-:Y:S02]  /*97a0*/  IADD3.X R9, PT, PT, R120, UR22, RZ, P3, !PT ;  /* 0x0000001678097c10 */ /* 0x000fe40009ffe4ff */
[----:B--2---:R-:W-:Y:S02]  /*97b0*/  SEL R4, RZ, 0x4, !P4 ;  /* 0x00000004ff047807 */ /* 0x004fe40006000000 */
[----:B------:R-:W-:Y:S01]  /*97c0*/  ISETP.NE.U32.AND P3, PT, R10, RZ, PT ;  /* 0x000000ff0a00720c */ /* 0x000fe20003f65070 */
[----:B------:R1:W-:Y:S01]  /*97d0*/  LDGSTS.E [R171+0xc064], desc[UR16][R8.64], P2 ;  /* 0x0c06400008ab7fae */ /* 0x0003e200091a1010 */
[----:B------:R-:W-:Y:S02]  /*97e0*/  IADD3 R10, P4, PT, R119, UR21, RZ ;  /* 0x00000015770a7c10 */ /* 0x000fe4000ff9e0ff */
[----:B------:R-:W-:-:S02]  /*97f0*/  SEL R4, R4, RZ, !P1 ;  /* 0x000000ff04047207 */ /* 0x000fc40004800000 */
[----:B------:R-:W-:Y:S02]  /*9800*/  ISETP.GT.AND P2, PT, R43, 0x1c, PT ;  /* 0x0000001c2b00780c */ /* 0x000fe40003f44270 */
[----:B------:R-:W-:Y:S02]  /*9810*/  IADD3.X R11, PT, PT, R118, UR22, RZ, P4, !PT ;  /* 0x00000016760b7c10 */ /* 0x000fe4000a7fe4ff */
[----:B------:R-:W-:Y:S02]  /*9820*/  ISETP.NE.U32.AND P4, PT, R4, RZ, PT ;  /* 0x000000ff0400720c */ /* 0x000fe40003f85070 */
[----:B------:R-:W-:Y:S01]  /*9830*/  SEL R4, RZ, 0x4, !P2 ;  /* 0x00000004ff047807 */ /* 0x000fe20005000000 */
[----:B------:R2:W-:Y:S01]  /*9840*/  LDGSTS.E [R171+0xc068], desc[UR16][R10.64], P3 ;  /* 0x0c0680000aab7fae */ /* 0x0005e200099a1010 */
[----:B---3--:R-:W-:Y:S02]  /*9850*/  IADD3 R6, P2, PT, R117, UR21, RZ ;  /* 0x0000001575067c10 */ /* 0x008fe4000ff5e0ff */
[----:B------:R-:W-:-:S02]  /*9860*/  SEL R4, R4, RZ, !P1 ;  /* 0x000000ff04047207 */ /* 0x000fc40004800000 */
[----:B------:R-:W-:Y:S02]  /*9870*/  IADD3.X R7, PT, PT, R116, UR22, RZ, P2, !PT ;  /* 0x0000001674077c10 */ /* 0x000fe400097fe4ff */
[----:B------:R-:W-:Y:S02]  /*9880*/  ISETP.NE.U32.AND P2, PT, R4, RZ, PT ;  /* 0x000000ff0400720c */ /* 0x000fe40003f45070 */
[----:B------:R-:W-:Y:S01]  /*9890*/  IADD3 R4, P3, PT, R115, UR21, RZ ;  /* 0x0000001573047c10 */ /* 0x000fe2000ff7e0ff */
[----:B------:R3:W-:Y:S01]  /*98a0*/  LDGSTS.E [R171+0xc06c], desc[UR16][R6.64], P4 ;  /* 0x0c06c00006ab7fae */ /* 0x0007e2000a1a1010 */
[----:B------:R-:W-:Y:S02]  /*98b0*/  ISETP.GT.AND P4, PT, R43, 0x1d, PT ;  /* 0x0000001d2b00780c */ /* 0x000fe40003f84270 */
[----:B------:R-:W-:Y:S02]  /*98c0*/  IADD3.X R5, PT, PT, R114, UR22, RZ, P3, !PT ;  /* 0x0000001672057c10 */ /* 0x000fe40009ffe4ff */
[----:B------:R-:W-:-:S02]  /*98d0*/  SEL R12, RZ, 0x4, !P4 ;  /* 0x00000004ff0c7807 */ /* 0x000fc40006000000 */
[----:B-1----:R-:W-:Y:S02]  /*98e0*/  IADD3 R8, P3, PT, R113, UR21, RZ ;  /* 0x0000001571087c10 */ /* 0x002fe4000ff7e0ff */
[----:B------:R-:W-:Y:S01]  /*98f0*/  SEL R12, R12, RZ, !P1 ;  /* 0x000000ff0c0c7207 */ /* 0x000fe20004800000 */
[----:B------:R1:W-:Y:S01]  /*9900*/  LDGSTS.E [R171+0xc070], desc[UR16][R4.64], P2 ;  /* 0x0c07000004ab7fae */ /* 0x0003e200091a1010 */
[C---:B------:R-:W-:Y:S02]  /*9910*/  ISETP.GT.AND P2, PT, R43.reuse, 0x1e, PT ;  /* 0x0000001e2b00780c */ /* 0x040fe40003f44270 */
[----:B------:R-:W-:Y:S02]  /*9920*/  IADD3.X R9, PT, PT, R112, UR22, RZ, P3, !PT ;  /* 0x0000001670097c10 */ /* 0x000fe40009ffe4ff */
[----:B------:R-:W-:Y:S02]  /*9930*/  SEL R13, RZ, 0x4, !P2 ;  /* 0x00000004ff0d7807 */ /* 0x000fe40005000000 */
[----:B------:R-:W-:-:S02]  /*9940*/  ISETP.GT.AND P2, PT, R43, 0x1f, PT ;  /* 0x0000001f2b00780c */ /* 0x000fc40003f44270 */
[----:B------:R-:W-:Y:S02]  /*9950*/  ISETP.NE.U32.AND P4, PT, R12, RZ, PT ;  /* 0x000000ff0c00720c */ /* 0x000fe40003f85070 */
[----:B--2---:R-:W-:Y:S02]  /*9960*/  IADD3 R10, P3, PT, R111, UR21, RZ ;  /* 0x000000156f0a7c10 */ /* 0x004fe4000ff7e0ff */
[----:B------:R-:W-:Y:S02]  /*9970*/  SEL R13, R13, RZ, !P1 ;  /* 0x000000ff0d0d7207 */ /* 0x000fe40004800000 */
[----:B---3--:R-:W-:Y:S02]  /*9980*/  SEL R6, RZ, 0x4, !P2 ;  /* 0x00000004ff067807 */ /* 0x008fe40005000000 */
[----:B------:R-:W-:Y:S02]  /*9990*/  IADD3.X R11, PT, PT, R110, UR22, RZ, P3, !PT ;  /* 0x000000166e0b7c10 */ /* 0x000fe40009ffe4ff */
[----:B------:R-:W-:Y:S01]  /*99a0*/  ISETP.GE.AND P2, PT, R36, R43, PT ;  /* 0x0000002b2400720c */ /* 0x000fe20003f46270 */
[----:B------:R-:W-:Y:S01]  /*99b0*/  VIADD R43, R43, 0xffffffe0 ;  /* 0xffffffe02b2b7836 */ /* 0x000fe20000000000 */
[----:B------:R-:W-:Y:S01]  /*99c0*/  ISETP.NE.U32.AND P3, PT, R13, RZ, PT ;  /* 0x000000ff0d00720c */ /* 0x000fe20003f65070 */
[----:B------:R2:W-:Y:S01]  /*99d0*/  LDGSTS.E [R171+0xc074], desc[UR16][R8.64], P4 ;  /* 0x0c07400008ab7fae */ /* 0x0005e2000a1a1010 */
[----:B------:R-:W-:-:S02]  /*99e0*/  SEL R6, R6, RZ, !P1 ;  /* 0x000000ff06067207 */ /* 0x000fc40004800000 */
[----:B-1----:R-:W-:Y:S02]  /*99f0*/  SEL R4, RZ, 0x4, P2 ;  /* 0x00000004ff047807 */ /* 0x002fe40001000000 */
[----:B------:R-:W-:Y:S02]  /*9a00*/  ISETP.NE.U32.AND P2, PT, R6, RZ, PT ;  /* 0x000000ff0600720c */ /* 0x000fe40003f45070 */
[----:B------:R-:W-:Y:S01]  /*9a10*/  IADD3 R12, P4, PT, R109, UR21, RZ ;  /* 0x000000156d0c7c10 */ /* 0x000fe2000ff9e0ff */
[----:B------:R-:W-:Y:S01]  /*9a20*/  UIADD3 UR21, UP3, UPT, UR21, UR19, URZ ;  /* 0x0000001315157290 */ /* 0x000fe2000ff7e0ff */
[----:B------:R-:W-:Y:S02]  /*9a30*/  SEL R4, R4, RZ, !P1 ;  /* 0x000000ff04047207 */ /* 0x000fe40004800000 */
[----:B------:R-:W-:Y:S01]  /*9a40*/  IADD3.X R13, PT, PT, R108, UR22, RZ, P4, !PT ;  /* 0x000000166c0d7c10 */ /* 0x000fe2000a7fe4ff */
[----:B------:R1:W-:Y:S01]  /*9a50*/  LDGSTS.E [R171+0xc078], desc[UR16][R10.64], P3 ;  /* 0x0c0780000aab7fae */ /* 0x0003e200099a1010 */
[----:B------:R-:W-:Y:S01]  /*9a60*/  ISETP.NE.U32.AND P1, PT, R4, RZ, PT ;  /* 0x000000ff0400720c */ /* 0x000fe20003f25070 */
[----:B------:R-:W-:Y:S01]  /*9a70*/  UIADD3.X UR22, UPT, UPT, UR22, UR62, URZ, UP3, !UPT ;  /* 0x0000003e16167290 */ /* 0x000fe20009ffe4ff */
[----:B------:R-:W-:-:S02]  /*9a80*/  IADD3 R4, P3, PT, R107, UR23, RZ ;  /* 0x000000176b047c10 */ /* 0x000fc4000ff7e0ff */
[----:B------:R-:W-:Y:S01]  /*9a90*/  IADD3 R6, P4, PT, R103, UR23, RZ ;  /* 0x0000001767067c10 */ /* 0x000fe2000ff9e0ff */
[----:B------:R3:W-:Y:S01]  /*9aa0*/  LDGSTS.E [R171+0xc07c], desc[UR16][R12.64], P2 ;  /* 0x0c07c0000cab7fae */ /* 0x0007e200091a1010 */
[----:B------:R-:W-:Y:S02]  /*9ab0*/  IADD3.X R5, PT, PT, R106, UR24, RZ, P3, !PT ;  /* 0x000000186a057c10 */ /* 0x000fe40009ffe4ff */
[----:B--2---:R-:W-:Y:S01]  /*9ac0*/  IADD3 R8, P2, PT, R99, UR23, RZ ;  /* 0x0000001763087c10 */ /* 0x004fe2000ff5e0ff */
[----:B------:R-:W0:Y:S01]  /*9ad0*/  LDGDEPBAR ;  /* 0x00000000000079af */ /* 0x000e220000000000 */
[----:B------:R-:W-:Y:S02]  /*9ae0*/  IADD3.X R7, PT, PT, R102, UR24, RZ, P4, !PT ;  /* 0x0000001866077c10 */ /* 0x000fe4000a7fe4ff */
[----:B-1----:R-:W-:Y:S01]  /*9af0*/  IADD3 R10, P3, PT, R95, UR23, RZ ;  /* 0x000000175f0a7c10 */ /* 0x002fe2000ff7e0ff */
[----:B------:R1:W-:Y:S01]  /*9b00*/  LDGSTS.E [R19], desc[UR16][R4.64], P1 ;  /* 0x0000000004137fae */ /* 0x0003e200089a1010 */
[----:B------:R-:W-:-:S02]  /*9b10*/  IADD3.X R9, PT, PT, R98, UR24, RZ, P2, !PT ;  /* 0x0000001862097c10 */ /* 0x000fc400097fe4ff */
[----:B------:R-:W-:Y:S01]  /*9b20*/  IADD3 R16, P2, PT, R91, UR23, RZ ;  /* 0x000000175b107c10 */ /* 0x000fe2000ff5e0ff */
[----:B------:R2:W-:Y:S01]  /*9b30*/  LDGSTS.E [R19+0x400], desc[UR16][R6.64], P1 ;  /* 0x0040000006137fae */ /* 0x0005e200089a1010 */
[----:B------:R-:W-:Y:S02]  /*9b40*/  IADD3.X R11, PT, PT, R94, UR24, RZ, P3, !PT ;  /* 0x000000185e0b7c10 */ /* 0x000fe40009ffe4ff */
[----:B------:R-:W-:Y:S01]  /*9b50*/  IADD3 R14, P3, PT, R87, UR23, RZ ;  /* 0x00000017570e7c10 */ /* 0x000fe2000ff7e0ff */
[----:B------:R4:W-:Y:S01]  /*9b60*/  LDGSTS.E [R19+0x800], desc[UR16][R8.64], P1 ;  /* 0x0080000008137fae */ /* 0x0009e200089a1010 */
[----:B------:R-:W-:Y:S02]  /*9b70*/  IADD3.X R17, PT, PT, R90, UR24, RZ, P2, !PT ;  /* 0x000000185a117c10 */ /* 0x000fe400097fe4ff */
[----:B---3--:R-:W-:Y:S01]  /*9b80*/  IADD3 R12, P2, PT, R83, UR23, RZ ;  /* 0x00000017530c7c10 */ /* 0x008fe2000ff5e0ff */
[----:B------:R3:W-:Y:S01]  /*9b90*/  LDGSTS.E [R19+0xc00], desc[UR16][R10.64], P1 ;  /* 0x00c000000a137fae */ /* 0x0007e200089a1010 */
[----:B------:R-:W-:-:S02]  /*9ba0*/  IADD3.X R15, PT, PT, R86, UR24, RZ, P3, !PT ;  /* 0x00000018560f7c10 */ /* 0x000fc40009ffe4ff */
[----:B-1----:R-:W-:Y:S01]  /*9bb0*/  IADD3 R4, P3, PT, R79, UR23, RZ ;  /* 0x000000174f047c10 */ /* 0x002fe2000ff7e0ff */
[----:B------:R1:W-:Y:S01]  /*9bc0*/  LDGSTS.E [R19+0x1000], desc[UR16][R16.64], P1 ;  /* 0x0100000010137fae */ /* 0x0003e200089a1010 */
[----:B------:R-:W-:Y:S02]  /*9bd0*/  IADD3.X R13, PT, PT, R82, UR24, RZ, P2, !PT ;  /* 0x00000018520d7c10 */ /* 0x000fe400097fe4ff */
[----:B--2---:R-:W-:Y:S01]  /*9be0*/  IADD3 R6, P2, PT, R75, UR23, RZ ;  /* 0x000000174b067c10 */ /* 0x004fe2000ff5e0ff */
[----:B------:R2:W-:Y:S01]  /*9bf0*/  LDGSTS.E [R19+0x1400], desc[UR16][R14.64], P1 ;  /* 0x014000000e137fae */ /* 0x0005e200089a1010 */
[----:B------:R-:W-:Y:S02]  /*9c00*/  IADD3.X R5, PT, PT, R78, UR24, RZ, P3, !PT ;  /* 0x000000184e057c10 */ /* 0x000fe40009ffe4ff */
[----:B----4-:R-:W-:Y:S01]  /*9c10*/  IADD3 R8, P3, PT, R71, UR23, RZ ;  /* 0x0000001747087c10 */ /* 0x010fe2000ff7e0ff */
[----:B------:R4:W-:Y:S01]  /*9c20*/  LDGSTS.E [R19+0x1800], desc[UR16][R12.64], P1 ;  /* 0x018000000c137fae */ /* 0x0009e200089a1010 */
[----:B------:R-:W-:-:S02]  /*9c30*/  IADD3.X R7, PT, PT, R74, UR24, RZ, P2, !PT ;  /* 0x000000184a077c10 */ /* 0x000fc400097fe4ff */
[----:B---3--:R-:W-:Y:S01]  /*9c40*/  IADD3 R10, P2, PT, R67, UR23, RZ ;  /* 0x00000017430a7c10 */ /* 0x008fe2000ff5e0ff */
[----:B------:R3:W-:Y:S01]  /*9c50*/  LDGSTS.E [R19+0x1c00], desc[UR16][R4.64], P1 ;  /* 0x01c0000004137fae */ /* 0x0007e200089a1010 */
[----:B------:R-:W-:Y:S02]  /*9c60*/  IADD3.X R9, PT, PT, R70, UR24, RZ, P3, !PT ;  /* 0x0000001846097c10 */ /* 0x000fe40009ffe4ff */
[----:B-1----:R-:W-:Y:S01]  /*9c70*/  IADD3 R16, P3, PT, R63, UR23, RZ ;  /* 0x000000173f107c10 */ /* 0x002fe2000ff7e0ff */
[----:B------:R1:W-:Y:S01]  /*9c80*/  LDGSTS.E [R19+0x2000], desc[UR16][R6.64], P1 ;  /* 0x0200000006137fae */ /* 0x0003e200089a1010 */
[----:B------:R-:W-:Y:S02]  /*9c90*/  IADD3.X R11, PT, PT, R66, UR24, RZ, P2, !PT ;  /* 0x00000018420b7c10 */ /* 0x000fe400097fe4ff */
[----:B--2---:R-:W-:Y:S01]  /*9ca0*/  IADD3 R14, P2, PT, R59, UR23, RZ ;  /* 0x000000173b0e7c10 */ /* 0x004fe2000ff5e0ff */
[----:B------:R2:W-:Y:S01]  /*9cb0*/  LDGSTS.E [R19+0x2400], desc[UR16][R8.64], P1 ;  /* 0x0240000008137fae */ /* 0x0005e200089a1010 */
[----:B------:R-:W-:-:S02]  /*9cc0*/  IADD3.X R17, PT, PT, R62, UR24, RZ, P3, !PT ;  /* 0x000000183e117c10 */ /* 0x000fc40009ffe4ff */
[----:B----4-:R-:W-:Y:S01]  /*9cd0*/  IADD3 R12, P3, PT, R55, UR23, RZ ;  /* 0x00000017370c7c10 */ /* 0x010fe2000ff7e0ff */
[----:B------:R4:W-:Y:S01]  /*9ce0*/  LDGSTS.E [R19+0x2800], desc[UR16][R10.64], P1 ;  /* 0x028000000a137fae */ /* 0x0009e200089a1010 */
[----:B------:R-:W-:Y:S02]  /*9cf0*/  IADD3.X R15, PT, PT, R58, UR24, RZ, P2, !PT ;  /* 0x000000183a0f7c10 */ /* 0x000fe400097fe4ff */
[----:B---3--:R-:W-:Y:S01]  /*9d00*/  IADD3 R4, P2, PT, R51, UR23, RZ ;  /* 0x0000001733047c10 */ /* 0x008fe2000ff5e0ff */
[----:B------:R3:W-:Y:S01]  /*9d10*/  LDGSTS.E [R19+0x2c00], desc[UR16][R16.64], P1 ;  /* 0x02c0000010137fae */ /* 0x0007e200089a1010 */
[----:B------:R-:W-:Y:S02]  /*9d20*/  IADD3.X R13, PT, PT, R54, UR24, RZ, P3, !PT ;  /* 0x00000018360d7c10 */ /* 0x000fe40009ffe4ff */
[----:B-1----:R-:W-:Y:S01]  /*9d30*/  IADD3 R6, P3, PT, R47, UR23, RZ ;  /* 0x000000172f067c10 */ /* 0x002fe2000ff7e0ff */
[----:B------:R1:W-:Y:S01]  /*9d40*/  LDGSTS.E [R19+0x3000], desc[UR16][R14.64], P1 ;  /* 0x030000000e137fae */ /* 0x0003e200089a1010 */
[----:B------:R-:W-:-:S02]  /*9d50*/  IADD3.X R5, PT, PT, R50, UR24, RZ, P2, !PT ;  /* 0x0000001832057c10 */ /* 0x000fc400097fe4ff */
[----:B--2---:R-:W-:Y:S01]  /*9d60*/  IADD3 R8, P2, PT, R105, UR23, RZ ;  /* 0x0000001769087c10 */ /* 0x004fe2000ff5e0ff */
[----:B------:R2:W-:Y:S01]  /*9d70*/  LDGSTS.E [R19+0x3400], desc[UR16][R12.64], P1 ;  /* 0x034000000c137fae */ /* 0x0005e200089a1010 */
[----:B------:R-:W-:Y:S02]  /*9d80*/  IADD3.X R7, PT, PT, R46, UR24, RZ, P3, !PT ;  /* 0x000000182e077c10 */ /* 0x000fe40009ffe4ff */
[----:B----4-:R-:W-:Y:S01]  /*9d90*/  IADD3 R10, P3, PT, R101, UR23, RZ ;  /* 0x00000017650a7c10 */ /* 0x010fe2000ff7e0ff */
        /* <DEDUP_REMOVED lines=31> */
[----:B--2---:R-:W-:-:S02]  /*9f90*/  IADD3 R4, P4, PT, R57, UR23, RZ ;  /* 0x0000001739047c10 */ /* 0x004fc4000ff9e0ff */
[----:B------:R-:W-:Y:S01]  /*9fa0*/  IADD3.X R15, PT, PT, R64, UR24, RZ, P2, !PT ;  /* 0x00000018400f7c10 */ /* 0x000fe200097fe4ff */
[----:B------:R-:W-:Y:S01]  /*9fb0*/  LDGSTS.E [R21+0x2600], desc[UR16][R16.64], P1 ;  /* 0x0260000010157fae */ /* 0x000fe200089a1010 */
[----:B------:R-:W-:Y:S02]  /*9fc0*/  IADD3.X R13, PT, PT, R60, UR24, RZ, P3, !PT ;  /* 0x000000183c0d7c10 */ /* 0x000fe40009ffe4ff */
[----:B----4-:R-:W-:Y:S01]  /*9fd0*/  IADD3 R6, P2, PT, R53, UR23, RZ ;  /* 0x0000001735067c10 */ /* 0x010fe2000ff5e0ff */
[----:B------:R-:W-:Y:S01]  /*9fe0*/  LDGSTS.E [R21+0x2a00], desc[UR16][R14.64], P1 ;  /* 0x02a000000e157fae */ /* 0x000fe200089a1010 */
[----:B------:R-:W-:Y:S02]  /*9ff0*/  IADD3.X R5, PT, PT, R56, UR24, RZ, P4, !PT ;  /* 0x0000001838057c10 */ /* 0x000fe4000a7fe4ff */
[----:B---3--:R-:W-:Y:S01]  /*a000*/  IADD3 R8, P3, PT, R49, UR23, RZ ;  /* 0x0000001731087c10 */ /* 0x008fe2000ff7e0ff */
[----:B------:R-:W-:Y:S01]  /*a010*/  LDGSTS.E [R21+0x2e00], desc[UR16][R12.64], P1 ;  /* 0x02e000000c157fae */ /* 0x000fe200089a1010 */
[----:B-1----:R-:W-:Y:S01]  /*a020*/  IADD3 R10, P4, PT, R45, UR23, RZ ;  /* 0x000000172d0a7c10 */ /* 0x002fe2000ff9e0ff */
[----:B------:R-:W-:Y:S01]  /*a030*/  UIADD3 UR23, UP2, UPT, UR23, UR63, URZ ;  /* 0x0000003f17177290 */ /* 0x000fe2000ff5e0ff */
[----:B------:R-:W-:Y:S01]  /*a040*/  IADD3.X R7, PT, PT, R52, UR24, RZ, P2, !PT ;  /* 0x0000001834077c10 */ /* 0x000fe200097fe4ff */
[----:B------:R1:W-:Y:S01]  /*a050*/  LDGSTS.E [R21+0x3200], desc[UR16][R4.64], P1 ;  /* 0x0320000004157fae */ /* 0x0003e200089a1010 */
[----:B------:R-:W-:-:S02]  /*a060*/  IADD3.X R9, PT, PT, R48, UR24, RZ, P3, !PT ;  /* 0x0000001830097c10 */ /* 0x000fc40009ffe4ff */
[----:B------:R-:W-:Y:S01]  /*a070*/  IADD3.X R11, PT, PT, R44, UR24, RZ, P4, !PT ;  /* 0x000000182c0b7c10 */ /* 0x000fe2000a7fe4ff */
[----:B------:R2:W-:Y:S01]  /*a080*/  LDGSTS.E [R21+0x3600], desc[UR16][R6.64], P1 ;  /* 0x0360000006157fae */ /* 0x0005e200089a1010 */
[----:B------:R-:W-:-:S03]  /*a090*/  UIADD3.X UR24, UPT, UPT, UR24, UR64, URZ, UP2, !UPT ;  /* 0x0000004018187290 */ /* 0x000fc600097fe4ff */
[----:B------:R2:W-:Y:S04]  /*a0a0*/  LDGSTS.E [R21+0x3a00], desc[UR16][R8.64], P1 ;  /* 0x03a0000008157fae */ /* 0x0005e800089a1010 */
[----:B------:R2:W-:Y:S01]  /*a0b0*/  LDGSTS.E [R21+0x3e00], desc[UR16][R10.64], P1 ;  /* 0x03e000000a157fae */ /* 0x0005e200089a1010 */
[----:B------:R-:W-:Y:S01]  /*a0c0*/  ISETP.NE.U32.AND P1, PT, R41, R170, PT ;  /* 0x000000aa2900720c */ /* 0x000fe20003f25070 */
[----:B-1----:R-:W-:Y:S02]  /*a0d0*/  IMAD.U32 R4, RZ, RZ, UR4 ;  /* 0x00000004ff047e24 */ /* 0x002fe4000f8e00ff */
[----:B------:R-:W0:Y:S10]  /*a0e0*/  LDGDEPBAR ;  /* 0x00000000000079af */ /* 0x000e340000000000 */
[----:B--2---:R-:W-:Y:S05]  /*a0f0*/  @P1 BRA `(.L_x_11) ;  /* 0xffffffe400981947 */ /* 0x004fea000383ffff */
.L_x_8:
[----:B------:R-:W2:Y:S01]  /*a100*/  LDCU UR5, c[0x0][0x3b8] ;  /* 0x00007700ff0577ac */ /* 0x000ea20008000800 */
[C---:B------:R-:W-:Y:S02]  /*a110*/  VIADD R3, R0.reuse, 0x3 ;  /* 0x0000000300037836 */ /* 0x040fe40000000000 */
[C---:B-1----:R-:W-:Y:S01]  /*a120*/  VIADD R10, R0.reuse, 0x1 ;  /* 0x00000001000a7836 */ /* 0x042fe20000000000 */
[----:B------:R-:W1:Y:S01]  /*a130*/  LDCU.128 UR20, c[0x0][0x390] ;  /* 0x00007200ff1477ac */ /* 0x000e620008000c00 */
[C---:B------:R-:W-:Y:S02]  /*a140*/  VIADD R9, R0.reuse, 0x2 ;  /* 0x0000000200097836 */ /* 0x040fe40000000000 */
[C---:B------:R-:W-:Y:S01]  /*a150*/  VIADD R196, R0.reuse, 0x4 ;  /* 0x0000000400c47836 */ /* 0x040fe20000000000 */
[----:B------:R-:W3:Y:S01]  /*a160*/  LDCU UR6, c[0x0][0x3b4] ;  /* 0x00007680ff0677ac */ /* 0x000ee20008000800 */
[----:B--2---:R-:W-:-:S04]  /*a170*/  IMAD R4, R0, UR5, RZ ;  /* 0x0000000500047c24 */ /* 0x004fc8000f8e02ff */
[----:B------:R-:W-:Y:S01]  /*a180*/  VIADD R5, R4, UR5 ;  /* 0x0000000504057c36 */ /* 0x000fe20008000000 */
[----:B-1----:R-:W-:-:S03]  /*a190*/  ISETP.GE.AND P1, PT, R37, UR22, PT ;  /* 0x0000001625007c0c */ /* 0x002fc6000bf26270 */
[----:B------:R-:W-:Y:S01]  /*a1a0*/  VIADD R6, R5, UR5 ;  /* 0x0000000505067c36 */ /* 0x000fe20008000000 */
[----:B------:R-:W-:Y:S01]  /*a1b0*/  ISETP.LT.AND P4, PT, R3, UR23, !P1 ;  /* 0x0000001703007c0c */ /* 0x000fe2000cf81270 */
[----:B---3--:R-:W-:Y:S01]  /*a1c0*/  IMAD R2, R37, UR6, RZ ;  /* 0x0000000625027c24 */ /* 0x008fe2000f8e02ff */
[----:B------:R-:W-:Y:S01]  /*a1d0*/  ISETP.LT.AND P2, PT, R10, UR23, !P1 ;  /* 0x000000170a007c0c */ /* 0x000fe2000cf41270 */
[----:B------:R-:W-:Y:S01]  /*a1e0*/  VIADD R7, R6, UR5 ;  /* 0x0000000506077c36 */ /* 0x000fe20008000000 */
[----:B------:R-:W-:Y:S02]  /*a1f0*/  ISETP.LT.AND P3, PT, R9, UR23, !P1 ;  /* 0x0000001709007c0c */ /* 0x000fe4000cf61270 */
[----:B------:R-:W-:Y:S01]  /*a200*/  LEA R3, P5, R2, UR20, 0x2 ;  /* 0x0000001402037c11 */ /* 0x000fe2000f8a10ff */
[----:B------:R-:W-:-:S04]  /*a210*/  VIADD R8, R7, UR5 ;  /* 0x0000000507087c36 */ /* 0x000fc80008000000 */
[----:B------:R-:W-:-:S04]  /*a220*/  VIADD R142, R8, UR5 ;  /* 0x00000005088e7c36 */ /* 0x000fc80008000000 */
[----:B------:R-:W-:-:S04]  /*a230*/  VIADD R143, R142, UR5 ;  /* 0x000000058e8f7c36 */ /* 0x000fc80008000000 */
[----:B------:R-:W-:-:S04]  /*a240*/  VIADD R144, R143, UR5 ;  /* 0x000000058f907c36 */ /* 0x000fc80008000000 */
[----:B------:R-:W-:Y:S01]  /*a250*/  VIADD R145, R144, UR5 ;  /* 0x0000000590917c36 */ /* 0x000fe20008000000 */
[----:B------:R-:W-:Y:S06]  /*a260*/  @!P6 BRA `(.L_x_12) ;  /* 0x000000000010e947 */ /* 0x000fec0003800000 */
[----:B------:R-:W-:-:S06]  /*a270*/  USHF.L.U32 UR4, UR4, 0x1f, URZ ;  /* 0x0000001f04047899 */ /* 0x000fcc00080006ff */
[----:B------:R-:W-:-:S04]  /*a280*/  IMAD.U32 R9, RZ, RZ, UR4 ;  /* 0x00000004ff097e24 */ /* 0x000fc8000f8e00ff */
[----:B------:R-:W1:Y:S02]  /*a290*/  SYNCS.PHASECHK.TRANS64.TRYWAIT P6, [UR14], R9 ;  /* 0x00000009ff0075a7 */ /* 0x000e6400080c110e */
[----:B-1----:R-:W-:Y:S05]  /*a2a0*/  @!P6 BRA `(.L_x_13) ;  /* 0x000000380050e947 */ /* 0x002fea0003800000 */
.L_x_12:
[----:B------:R-:W-:Y:S01]  /*a2b0*/  VIADD R146, R145, UR5 ;  /* 0x0000000591927c36 */ /* 0x000fe20008000000 */
[----:B------:R-:W-:Y:S01]  /*a2c0*/  LEA.HI.X.SX32 R2, R2, UR21, 0x2, P5 ;  /* 0x0000001502027c11 */ /* 0x000fe2000a8f16ff */
[----:B------:R-:W-:-:S04]  /*a2d0*/  DEPBAR.LE SB0, 0x0 ;  /* 0x000080000000791a */ /* 0x000fc80000000000 */
[----:B------:R-:W-:Y:S01]  /*a2e0*/  VIADD R147, R146, UR5 ;  /* 0x0000000592937c36 */ /* 0x000fe20008000000 */
[CC--:B------:R-:W-:Y:S01]  /*a2f0*/  LEA R132, P6, R4.reuse, R3.reuse, 0x2 ;  /* 0x0000000304847211 */ /* 0x0c0fe200078c10ff */
[----:B------:R-:W-:Y:S01]  /*a300*/  BAR.SYNC.DEFER_BLOCKING 0x0 ;  /* 0x0000000000007b1d */ /* 0x000fe20000010000 */
[-C--:B------:R-:W-:Y:S01]  /*a310*/  LEA R134, P5, R5, R3.reuse, 0x2 ;  /* 0x0000000305867211 */ /* 0x080fe200078a10ff */
[----:B------:R-:W-:Y:S01]  /*a320*/  VIADD R148, R147, UR5 ;  /* 0x0000000593947c36 */ /* 0x000fe20008000000 */
[-C--:B------:R-:W-:Y:S01]  /*a330*/  LEA.HI.X.SX32 R133, R4, R2.reuse, 0x2, P6 ;  /* 0x0000000204857211 */ /* 0x080fe200030f16ff */
[----:B------:R-:W-:Y:S01]  /*a340*/  VIADD R195, R0, 0x5 ;  /* 0x0000000500c37836 */ /* 0x000fe20000000000 */
[-C--:B------:R-:W-:Y:S01]  /*a350*/  LEA R136, P6, R6, R3.reuse, 0x2 ;  /* 0x0000000306887211 */ /* 0x080fe200078c10ff */
[----:B------:R-:W-:Y:S01]  /*a360*/  VIADD R149, R148, UR5 ;  /* 0x0000000594957c36 */ /* 0x000fe20008000000 */
[-C--:B------:R-:W-:Y:S01]  /*a370*/  LEA.HI.X.SX32 R135, R5, R2.reuse, 0x2, P5 ;  /* 0x0000000205877211 */ /* 0x080fe200028f16ff */
[----:B------:R-:W1:Y:S01]  /*a380*/  LDCU UR4, c[0x0][0x39c] ;  /* 0x00007380ff0477ac */ /* 0x000e620008000800 */
[-C--:B------:R-:W-:Y:S01]  /*a390*/  LEA R138, P5, R7, R3.reuse, 0x2 ;  /* 0x00000003078a7211 */ /* 0x080fe200078a10ff */
[----:B------:R-:W-:Y:S01]  /*a3a0*/  VIADD R150, R149, UR5 ;  /* 0x0000000595967c36 */ /* 0x000fe20008000000 */
[-C--:B------:R-:W-:Y:S01]  /*a3b0*/  LEA.HI.X.SX32 R137, R6, R2.reuse, 0x2, P6 ;  /* 0x0000000206897211 */ /* 0x080fe200030f16ff */
[----:B------:R-:W2:Y:S01]  /*a3c0*/  LDCU UR6, c[0x0][0x39c] ;  /* 0x00007380ff0677ac */ /* 0x000ea20008000800 */
[-C--:B------:R-:W-:Y:S01]  /*a3d0*/  LEA R140, P6, R8, R3.reuse, 0x2 ;  /* 0x00000003088c7211 */ /* 0x080fe200078c10ff */
[----:B------:R-:W-:Y:S01]  /*a3e0*/  VIADD R151, R150, UR5 ;  /* 0x0000000596977c36 */ /* 0x000fe20008000000 */
[-C--:B------:R-:W-:Y:S01]  /*a3f0*/  LEA.HI.X.SX32 R139, R7, R2.reuse, 0x2, P5 ;  /* 0x00000002078b7211 */ /* 0x080fe200028f16ff */
[----:B------:R-:W3:Y:S01]  /*a400*/  LDCU UR7, c[0x0][0x39c] ;  /* 0x00007380ff0777ac */ /* 0x000ee20008000800 */
[-C--:B------:R-:W-:Y:S01]  /*a410*/  LEA R192, P5, R142, R3.reuse, 0x2 ;  /* 0x000000038ec07211 */ /* 0x080fe200078a10ff */
[----:B------:R-:W-:Y:S01]  /*a420*/  VIADD R152, R151, UR5 ;  /* 0x0000000597987c36 */ /* 0x000fe20008000000 */
[----:B------:R-:W-:Y:S01]  /*a430*/  LEA.HI.X.SX32 R141, R8, R2, 0x2, P6 ;  /* 0x00000002088d7211 */ /* 0x000fe200030f16ff */
[----:B------:R-:W4:Y:S01]  /*a440*/  LDCU UR8, c[0x0][0x39c] ;  /* 0x00007380ff0877ac */ /* 0x000f220008000800 */
[----:B------:R-:W-:-:S02]  /*a450*/  LEA R190, P6, R143, R3, 0x2 ;  /* 0x000000038fbe7211 */ /* 0x000fc400078c10ff */
[-C--:B------:R-:W-:Y:S01]  /*a460*/  LEA.HI.X.SX32 R193, R142, R2.reuse, 0x2, P5 ;  /* 0x000000028ec17211 */ /* 0x080fe200028f16ff */
[----:B------:R-:W-:Y:S01]  /*a470*/  VIADD R142, R152, UR5 ;  /* 0x00000005988e7c36 */ /* 0x000fe20008000000 */
[-C--:B------:R-:W-:Y:S01]  /*a480*/  LEA R186, P5, R144, R3.reuse, 0x2 ;  /* 0x0000000390ba7211 */ /* 0x080fe200078a10ff */
[----:B------:R-:W5:Y:S01]  /*a490*/  @!P0 SYNCS.CCTL.IV [UR10+0x14000] ;  /* 0x01400000ff0089b1 */ /* 0x000f62000800000a */
[-C--:B------:R-:W-:Y:S01]  /*a4a0*/  LEA.HI.X.SX32 R191, R143, R2.reuse, 0x2, P6 ;  /* 0x000000028fbf7211 */ /* 0x080fe200030f16ff */
[----:B------:R-:W-:Y:S01]  /*a4b0*/  VIADD R143, R142, UR5 ;  /* 0x000000058e8f7c36 */ /* 0x000fe20008000000 */
[----:B-----5:R-:W-:Y:S01]  /*a4c0*/  BAR.SYNC.DEFER_BLOCKING 0x0 ;  /* 0x0000000000007b1d */ /* 0x020fe20000010000 */
[-C--:B------:R-:W-:Y:S02]  /*a4d0*/  LEA R188, P6, R145, R3.reuse, 0x2 ;  /* 0x0000000391bc7211 */ /* 0x080fe400078c10ff */
[-C--:B------:R-:W-:Y:S01]  /*a4e0*/  LEA.HI.X.SX32 R187, R144, R2.reuse, 0x2, P5 ;  /* 0x0000000290bb7211 */ /* 0x080fe200028f16ff */
[----:B------:R-:W-:Y:S01]  /*a4f0*/  VIADD R144, R143, UR5 ;  /* 0x000000058f907c36 */ /* 0x000fe20008000000 */
[-C--:B------:R-:W-:Y:S01]  /*a500*/  LEA R184, P5, R146, R3.reuse, 0x2 ;  /* 0x0000000392b87211 */ /* 0x080fe200078a10ff */
[----:B------:R-:W5:Y:S01]  /*a510*/  LDCU UR9, c[0x0][0x39c] ;  /* 0x00007380ff0977ac */ /* 0x000f620008000800 */
[-C--:B------:R-:W-:Y:S01]  /*a520*/  LEA.HI.X.SX32 R189, R145, R2.reuse, 0x2, P6 ;  /* 0x0000000291bd7211 */ /* 0x080fe200030f16ff */
[----:B------:R-:W-:Y:S01]  /*a530*/  VIADD R145, R144, UR5 ;  /* 0x0000000590917c36 */ /* 0x000fe20008000000 */
[-C--:B------:R-:W-:Y:S01]  /*a540*/  LEA R182, P6, R147, R3.reuse, 0x2 ;  /* 0x0000000393b67211 */ /* 0x080fe200078c10ff */
[----:B------:R-:W1:Y:S01]  /*a550*/  LDTM.x128 R4, tmem[UR11] ;  /* 0x0000000b000479ee */ /* 0x000e6200083c0000 */
[----:B------:R-:W-:Y:S01]  /*a560*/  LEA.HI.X.SX32 R185, R146, R2, 0x2, P5 ;  /* 0x0000000292b97211 */ /* 0x000fe200028f16ff */
[----:B------:R-:W-:Y:S01]  /*a570*/  VIADD R146, R145, UR5 ;  /* 0x0000000591927c36 */ /* 0x000fe20008000000 */
[----:B------:R-:W-:-:S02]  /*a580*/  LEA R180, P5, R148, R3, 0x2 ;  /* 0x0000000394b47211 */ /* 0x000fc400078a10ff */
[-C--:B------:R-:W-:Y:S01]  /*a590*/  LEA.HI.X.SX32 R183, R147, R2.reuse, 0x2, P6 ;  /* 0x0000000293b77211 */ /* 0x080fe200030f16ff */
[----:B------:R-:W-:Y:S01]  /*a5a0*/  VIADD R147, R146, UR5 ;  /* 0x0000000592937c36 */ /* 0x000fe20008000000 */
[-C--:B------:R-:W-:Y:S02]  /*a5b0*/  LEA R178, P6, R149, R3.reuse, 0x2 ;  /* 0x0000000395b27211 */ /* 0x080fe400078c10ff */
[-C--:B------:R-:W-:Y:S01]  /*a5c0*/  LEA.HI.X.SX32 R181, R148, R2.reuse, 0x2, P5 ;  /* 0x0000000294b57211 */ /* 0x080fe200028f16ff */
[----:B------:R-:W-:Y:S01]  /*a5d0*/  VIADD R148, R147, UR5 ;  /* 0x0000000593947c36 */ /* 0x000fe20008000000 */
[CC--:B------:R-:W-:Y:S02]  /*a5e0*/  LEA R176, P5, R150.reuse, R3.reuse, 0x2 ;  /* 0x0000000396b07211 */ /* 0x0c0fe400078a10ff */
[-C--:B------:R-:W-:Y:S01]  /*a5f0*/  LEA.HI.X.SX32 R179, R149, R2.reuse, 0x2, P6 ;  /* 0x0000000295b37211 */ /* 0x080fe200030f16ff */
[----:B------:R-:W1:Y:S01]  /*a600*/  @!P0 SYNCS.CCTL.IV [UR10+0x14008] ;  /* 0x01400800ff0089b1 */ /* 0x000e62000800000a */
[----:B------:R-:W-:Y:S01]  /*a610*/  LEA R174, P6, R151, R3, 0x2 ;  /* 0x0000000397ae7211 */ /* 0x000fe200078c10ff */
[----:B------:R-:W-:Y:S01]  /*a620*/  NOP ;  /* 0x0000000000007918 */ /* 0x000fe20000000000 */
[----:B------:R-:W-:-:S02]  /*a630*/  LEA.HI.X.SX32 R177, R150, R2, 0x2, P5 ;  /* 0x0000000296b17211 */ /* 0x000fc400028f16ff */
[-C--:B------:R-:W-:Y:S02]  /*a640*/  LEA R172, P5, R152, R3.reuse, 0x2 ;  /* 0x0000000398ac7211 */ /* 0x080fe400078a10ff */
[-C--:B------:R-:W-:Y:S02]  /*a650*/  LEA.HI.X.SX32 R175, R151, R2.reuse, 0x2, P6 ;  /* 0x0000000297af7211 */ /* 0x080fe400030f16ff */
[-C--:B------:R-:W-:Y:S02]  /*a660*/  LEA R170, P6, R142, R3.reuse, 0x2 ;  /* 0x000000038eaa7211 */ /* 0x080fe400078c10ff */
[-C--:B------:R-:W-:Y:S02]  /*a670*/  LEA.HI.X.SX32 R173, R152, R2.reuse, 0x2, P5 ;  /* 0x0000000298ad7211 */ /* 0x080fe400028f16ff */
[-C--:B------:R-:W-:Y:S02]  /*a680*/  LEA R168, P5, R143, R3.reuse, 0x2 ;  /* 0x000000038fa87211 */ /* 0x080fe400078a10ff */
        /* <DEDUP_REMOVED lines=8> */
[-C--:B------:R-:W-:Y:S02]  /*a710*/  LEA R162, P6, R146, R3.reuse, 0x2 ;  /* 0x0000000392a27211 */ /* 0x080fe400078c10ff */
[----:B------:R-:W-:Y:S01]  /*a720*/  LEA.HI.X.SX32 R165, R145, R2, 0x2, P5 ;  /* 0x0000000291a57211 */ /* 0x000fe200028f16ff */
[----:B------:R-:W-:Y:S01]  /*a730*/  VIADD R145, R144, UR5 ;  /* 0x0000000590917c36 */ /* 0x000fe20008000000 */
[----:B------:R-:W-:-:S02]  /*a740*/  LEA R160, P5, R147, R3, 0x2 ;  /* 0x0000000393a07211 */ /* 0x000fc400078a10ff */
[-C--:B------:R-:W-:Y:S02]  /*a750*/  LEA.HI.X.SX32 R163, R146, R2.reuse, 0x2, P6 ;  /* 0x0000000292a37211 */ /* 0x080fe400030f16ff */
[-C--:B------:R-:W-:Y:S02]  /*a760*/  LEA R156, P6, R148, R3.reuse, 0x2 ;  /* 0x00000003949c7211 */ /* 0x080fe400078c10ff */
[-C--:B------:R-:W-:Y:S01]  /*a770*/  LEA.HI.X.SX32 R161, R147, R2.reuse, 0x2, P5 ;  /* 0x0000000293a17211 */ /* 0x080fe200028f16ff */
[----:B------:R-:W-:Y:S01]  /*a780*/  VIADD R147, R145, UR5 ;  /* 0x0000000591937c36 */ /* 0x000fe20008000000 */
[-C--:B------:R-:W-:Y:S02]  /*a790*/  LEA R158, P5, R142, R3.reuse, 0x2 ;  /* 0x000000038e9e7211 */ /* 0x080fe400078a10ff */
[----:B------:R-:W-:Y:S02]  /*a7a0*/  LEA.HI.X.SX32 R157, R148, R2, 0x2, P6 ;  /* 0x00000002949d7211 */ /* 0x000fe400030f16ff */
        /* <DEDUP_REMOVED lines=12> */
[----:B------:R-:W-:Y:S02]  /*a870*/  ISETP.LT.AND P0, PT, R0, UR23, !P1 ;  /* 0x0000001700007c0c */ /* 0x000fe4000cf01270 */
[-C--:B------:R-:W-:Y:S02]  /*a880*/  LEA.HI.X.SX32 R147, R147, R2.reuse, 0x2, P5 ;  /* 0x0000000293937211 */ /* 0x080fe400028f16ff */
[----:B------:R-:W-:Y:S02]  /*a890*/  LEA R144, P5, R143, R3, 0x2 ;  /* 0x000000038f907211 */ /* 0x000fe400078a10ff */
[----:B------:R-:W-:-:S02]  /*a8a0*/  LEA.HI.X.SX32 R149, R142, R2, 0x2, P6 ;  /* 0x000000028e957211 */ /* 0x000fc400030f16ff */
[C---:B------:R-:W-:Y:S02]  /*a8b0*/  LEA R142, P6, R194.reuse, R3, 0x2 ;  /* 0x00000003c28e7211 */ /* 0x040fe400078c10ff */
[-C--:B------:R-:W-:Y:S02]  /*a8c0*/  LEA.HI.X.SX32 R145, R143, R2.reuse, 0x2, P5 ;  /* 0x000000028f917211 */ /* 0x080fe400028f16ff */
[----:B------:R-:W-:Y:S01]  /*a8d0*/  LEA.HI.X.SX32 R143, R194, R2, 0x2, P6 ;  /* 0x00000002c28f7211 */ /* 0x000fe200030f16ff */
[----:B-1----:R1:W-:Y:S01]  /*a8e0*/  @P0 STG.E desc[UR16][R132.64], R4 ;  /* 0x0000000484000986 */ /* 0x0023e2000c101910 */
[----:B------:R-:W-:Y:S01]  /*a8f0*/  ISETP.LT.AND P6, PT, R195, UR23, !P1 ;  /* 0x00000017c3007c0c */ /* 0x000fe2000cfc1270 */
[----:B------:R-:W-:Y:S01]  /*a900*/  VIADD R195, R0, 0x6 ;  /* 0x0000000600c37836 */ /* 0x000fe20000000000 */
[----:B------:R-:W-:Y:S01]  /*a910*/  ISETP.LT.AND P5, PT, R196, UR23, !P1 ;  /* 0x00000017c4007c0c */ /* 0x000fe2000cfa1270 */
[----:B------:R-:W-:Y:S01]  /*a920*/  VIADD R196, R0, 0x7 ;  /* 0x0000000700c47836 */ /* 0x000fe20000000000 */
[----:B------:R2:W-:Y:S01]  /*a930*/  @P2 STG.E desc[UR16][R134.64], R5 ;  /* 0x0000000586002986 */ /* 0x0005e2000c101910 */
[----:B------:R-:W-:Y:S01]  /*a940*/  VIADD R194, R194, UR5 ;  /* 0x00000005c2c27c36 */ /* 0x000fe20008000000 */
[----:B------:R-:W-:Y:S01]  /*a950*/  ISETP.LT.AND P0, PT, R195, UR23, !P1 ;  /* 0x00000017c3007c0c */ /* 0x000fe2000cf01270 */
[----:B------:R-:W-:Y:S01]  /*a960*/  VIADD R195, R0, 0x8 ;  /* 0x0000000800c37836 */ /* 0x000fe20000000000 */
[----:B------:R-:W-:Y:S01]  /*a970*/  ISETP.LT.AND P2, PT, R196, UR23, !P1 ;  /* 0x00000017c4007c0c */ /* 0x000fe2000cf41270 */
[----:B------:R-:W-:Y:S01]  /*a980*/  @P3 STG.E desc[UR16][R136.64], R6 ;  /* 0x0000000688003986 */ /* 0x000fe2000c101910 */
[----:B------:R-:W-:-:S02]  /*a990*/  VIADD R196, R0, 0x9 ;  /* 0x0000000900c47836 */ /* 0x000fc40000000000 */
[----:B------:R-:W-:Y:S01]  /*a9a0*/  ISETP.LT.AND P3, PT, R195, UR23, !P1 ;  /* 0x00000017c3007c0c */ /* 0x000fe2000cf61270 */
[----:B-1----:R-:W-:Y:S01]  /*a9b0*/  VIADD R4, R0, 0xc ;  /* 0x0000000c00047836 */ /* 0x002fe20000000000 */
[----:B------:R1:W-:Y:S01]  /*a9c0*/  @P4 STG.E desc[UR16][R138.64], R7 ;  /* 0x000000078a004986 */ /* 0x0003e2000c101910 */
[----:B------:R-:W-:Y:S01]  /*a9d0*/  ISETP.LT.AND P4, PT, R196, UR23, !P1 ;  /* 0x00000017c4007c0c */ /* 0x000fe2000cf81270 */
[C---:B------:R-:W-:Y:S02]  /*a9e0*/  VIADD R195, R0.reuse, 0xa ;  /* 0x0000000a00c37836 */ /* 0x040fe40000000000 */
[----:B------:R-:W-:Y:S01]  /*a9f0*/  @P5 STG.E desc[UR16][R140.64], R8 ;  /* 0x000000088c005986 */ /* 0x000fe2000c101910 */
[C---:B--2---:R-:W-:Y:S02]  /*aa00*/  VIADD R5, R0.reuse, 0xb ;  /* 0x0000000b00057836 */ /* 0x044fe40000000000 */
[----:B------:R-:W-:Y:S01]  /*aa10*/  ISETP.LT.AND P5, PT, R195, UR23, !P1 ;  /* 0x00000017c3007c0c */ /* 0x000fe2000cfa1270 */
[----:B------:R2:W-:Y:S02]  /*aa20*/  @P6 STG.E desc[UR16][R192.64], R9 ;  /* 0x00000009c0006986 */ /* 0x0005e4000c101910 */
[----:B------:R-:W-:Y:S01]  /*aa30*/  ISETP.LT.AND P6, PT, R5, UR23, !P1 ;  /* 0x0000001705007c0c */ /* 0x000fe2000cfc1270 */
[----:B------:R-:W-:Y:S01]  /*aa40*/  VIADD R5, R0, 0xd ;  /* 0x0000000d00057836 */ /* 0x000fe20000000000 */
[----:B------:R-:W-:Y:S01]  /*aa50*/  @P0 STG.E desc[UR16][R190.64], R10 ;  /* 0x0000000abe000986 */ /* 0x000fe2000c101910 */
[----:B------:R-:W-:Y:S01]  /*aa60*/  ISETP.LT.AND P0, PT, R4, UR23, !P1 ;  /* 0x0000001704007c0c */ /* 0x000fe2000cf01270 */
[----:B------:R-:W-:-:S02]  /*aa70*/  VIADD R4, R0, 0xe ;  /* 0x0000000e00047836 */ /* 0x000fc40000000000 */
[----:B------:R2:W-:Y:S01]  /*aa80*/  @P2 STG.E desc[UR16][R186.64], R11 ;  /* 0x0000000bba002986 */ /* 0x0005e2000c101910 */
[----:B------:R-:W-:Y:S01]  /*aa90*/  ISETP.LT.AND P2, PT, R5, UR23, !P1 ;  /* 0x0000001705007c0c */ /* 0x000fe2000cf41270 */
[----:B------:R-:W-:Y:S02]  /*aaa0*/  VIADD R5, R0, 0x1c ;  /* 0x0000001c00057836 */ /* 0x000fe40000000000 */
[----:B------:R3:W-:Y:S01]  /*aab0*/  @P3 STG.E desc[UR16][R188.64], R12 ;  /* 0x0000000cbc003986 */ /* 0x0007e2000c101910 */
[----:B------:R-:W-:Y:S01]  /*aac0*/  ISETP.LT.AND P3, PT, R4, UR23, !P1 ;  /* 0x0000001704007c0c */ /* 0x000fe2000cf61270 */
[C---:B------:R-:W-:Y:S02]  /*aad0*/  VIADD R4, R0.reuse, 0xf ;  /* 0x0000000f00047836 */ /* 0x040fe40000000000 */
[----:B------:R3:W-:Y:S01]  /*aae0*/  @P4 STG.E desc[UR16][R184.64], R13 ;  /* 0x0000000db8004986 */ /* 0x0007e2000c101910 */
[----:B-1----:R-:W-:Y:S02]  /*aaf0*/  VIADD R7, R0, 0x23 ;  /* 0x0000002300077836 */ /* 0x002fe40000000000 */
[----:B------:R-:W-:Y:S01]  /*ab00*/  ISETP.LT.AND P4, PT, R4, UR23, !P1 ;  /* 0x0000001704007c0c */ /* 0x000fe2000cf81270 */
[C---:B------:R-:W-:Y:S01]  /*ab10*/  VIADD R4, R0.reuse, 0x10 ;  /* 0x0000001000047836 */ /* 0x040fe20000000000 */
[----:B------:R-:W-:Y:S01]  /*ab20*/  @P5 STG.E desc[UR16][R182.64], R14 ;  /* 0x0000000eb6005986 */ /* 0x000fe2000c101910 */
[----:B--2---:R-:W-:-:S02]  /*ab30*/  VIADD R9, R0, 0x24 ;  /* 0x0000002400097836 */ /* 0x004fc40000000000 */
[----:B------:R-:W-:Y:S01]  /*ab40*/  VIADD R8, R194, UR5 ;  /* 0x00000005c2087c36 */ /* 0x000fe20008000000 */
[----:B------:R-:W-:Y:S01]  /*ab50*/  ISETP.LT.AND P5, PT, R4, UR23, !P1 ;  /* 0x0000001704007c0c */ /* 0x000fe2000cfa1270 */
[C---:B------:R-:W-:Y:S01]  /*ab60*/  VIADD R4, R0.reuse, 0x11 ;  /* 0x0000001100047836 */ /* 0x040fe20000000000 */
[----:B------:R-:W-:Y:S01]  /*ab70*/  @P6 STG.E desc[UR16][R180.64], R15 ;  /* 0x0000000fb4006986 */ /* 0x000fe2000c101910 */
[C---:B------:R-:W-:Y:S02]  /*ab80*/  VIADD R11, R0.reuse, 0x25 ;  /* 0x00000025000b7836 */ /* 0x040fe40000000000 */
[----:B---3--:R-:W-:Y:S01]  /*ab90*/  VIADD R12, R0, 0x26 ;  /* 0x00000026000c7836 */ /* 0x008fe20000000000 */
[----:B------:R-:W-:Y:S01]  /*aba0*/  ISETP.LT.AND P6, PT, R4, UR23, !P1 ;  /* 0x0000001704007c0c */ /* 0x000fe2000cfc1270 */
[C---:B------:R-:W-:Y:S01]  /*abb0*/  VIADD R4, R0.reuse, 0x12 ;  /* 0x0000001200047836 */ /* 0x040fe20000000000 */
[----:B------:R-:W-:Y:S01]  /*abc0*/  @P0 STG.E desc[UR16][R178.64], R16 ;  /* 0x00000010b2000986 */ /* 0x000fe2000c101910 */
[----:B------:R-:W-:-:S03]  /*abd0*/  VIADD R13, R0, 0x27 ;  /* 0x00000027000d7836 */ /* 0x000fc60000000000 */
[----:B------:R-:W-:Y:S01]  /*abe0*/  ISETP.LT.AND P0, PT, R4, UR4, !P1 ;  /* 0x0000000404007c0c */ /* 0x000fe2000cf01270 */
[----:B------:R-:W-:Y:S01]  /*abf0*/  VIADD R4, R0, 0x13 ;  /* 0x0000001300047836 */ /* 0x000fe20000000000 */
[----:B------:R-:W-:Y:S01]  /*ac00*/  @P2 STG.E desc[UR16][R176.64], R17 ;  /* 0x00000011b0002986 */ /* 0x000fe2000c101910 */
[----:B------:R-:W1:Y:S03]  /*ac10*/  LDCU UR4, c[0x0][0x39c] ;  /* 0x00007380ff0477ac */ /* 0x000e660008000800 */
[----:B------:R-:W-:Y:S01]  /*ac20*/  ISETP.LT.AND P2, PT, R4, UR6, !P1 ;  /* 0x0000000604007c0c */ /* 0x000fe2000cf41270 */
[----:B------:R-:W-:Y:S01]  /*ac30*/  VIADD R4, R0, 0x14 ;  /* 0x0000001400047836 */ /* 0x000fe20000000000 */
[----:B------:R2:W-:Y:S01]  /*ac40*/  @P3 STG.E desc[UR16][R174.64], R18 ;  /* 0x00000012ae003986 */ /* 0x0005e2000c101910 */
[----:B------:R-:W3:Y:S03]  /*ac50*/  LDCU UR6, c[0x0][0x39c] ;  /* 0x00007380ff0677ac */ /* 0x000ee60008000800 */
[----:B------:R-:W-:Y:S01]  /*ac60*/  ISETP.LT.AND P3, PT, R4, UR7, !P1 ;  /* 0x0000000704007c0c */ /* 0x000fe2000cf61270 */
[----:B------:R-:W-:Y:S01]  /*ac70*/  VIADD R4, R0, 0x15 ;  /* 0x0000001500047836 */ /* 0x000fe20000000000 */
[----:B------:R-:W-:Y:S01]  /*ac80*/  @P4 STG.E desc[UR16][R172.64], R19 ;  /* 0x00000013ac004986 */ /* 0x000fe2000c101910 */
[----:B------:R-:W5:Y:S03]  /*ac90*/  LDCU UR7, c[0x0][0x39c] ;  /* 0x00007380ff0777ac */ /* 0x000f660008000800 */
[----:B----4-:R-:W-:Y:S01]  /*aca0*/  ISETP.LT.AND P4, PT, R4, UR8, !P1 ;  /* 0x0000000804007c0c */ /* 0x010fe2000cf81270 */
[C---:B------:R-:W-:Y:S01]  /*acb0*/  VIADD R4, R0.reuse, 0x16 ;  /* 0x0000001600047836 */ /* 0x040fe20000000000 */
[----:B------:R-:W-:Y:S01]  /*acc0*/  @P5 STG.E desc[UR16][R170.64], R20 ;  /* 0x00000014aa005986 */ /* 0x000fe2000c101910 */
[----:B------:R-:W4:Y:S01]  /*acd0*/  LDCU UR8, c[0x0][0x39c] ;  /* 0x00007380ff0877ac */ /* 0x000f220008000800 */
[----:B--2---:R-:W-:-:S02]  /*ace0*/  VIADD R18, R0, 0x7e ;  /* 0x0000007e00127836 */ /* 0x004fc40000000000 */
[----:B-1----:R-:W-:Y:S01]  /*acf0*/  ISETP.LT.AND P5, PT, R4, UR4, !P1 ;  /* 0x0000000404007c0c */ /* 0x002fe2000cfa1270 */
[----:B------:R-:W-:Y:S01]  /*ad00*/  VIADD R4, R0, 0x17 ;  /* 0x0000001700047836 */ /* 0x000fe20000000000 */
[----:B------:R-:W-:Y:S01]  /*ad10*/  @P6 STG.E desc[UR16][R168.64], R21 ;  /* 0x00000015a8006986 */ /* 0x000fe2000c101910 */
[----:B------:R-:W1:Y:S03]  /*ad20*/  LDCU UR4, c[0x0][0x39c] ;  /* 0x00007380ff0477ac */ /* 0x000e660008000800 */
[----:B---3--:R-:W-:Y:S01]  /*ad30*/  ISETP.LT.AND P6, PT, R4, UR6, !P1 ;  /* 0x0000000604007c0c */ /* 0x008fe2000cfc1270 */
[----:B------:R-:W-:Y:S01]  /*ad40*/  VIADD R4, R0, 0x18 ;  /* 0x0000001800047836 */ /* 0x000fe20000000000 */
[----:B------:R-:W-:Y:S01]  /*ad50*/  @P0 STG.E desc[UR16][R166.64], R22 ;  /* 0x00000016a6000986 */ /* 0x000fe2000c101910 */
[----:B------:R-:W2:Y:S03]  /*ad60*/  LDCU UR6, c[0x0][0x39c] ;  /* 0x00007380ff0677ac */ /* 0x000ea60008000800 */
[----:B-----5:R-:W-:Y:S01]  /*ad70*/  ISETP.LT.AND P0, PT, R4, UR7, !P1 ;  /* 0x0000000704007c0c */ /* 0x020fe2000cf01270 */
[----:B------:R-:W-:Y:S01]  /*ad80*/  VIADD R4, R0, 0x19 ;  /* 0x0000001900047836 */ /* 0x000fe20000000000 */
[----:B------:R-:W-:Y:S01]  /*ad90*/  @P2 STG.E desc[UR16][R164.64], R23 ;  /* 0x00000017a4002986 */ /* 0x000fe2000c101910 */
[----:B------:R-:W3:Y:S03]  /*ada0*/  LDCU UR7, c[0x0][0x39c] ;  /* 0x00007380ff0777ac */ /* 0x000ee60008000800 */
[----:B----4-:R-:W-:Y:S01]  /*adb0*/  ISETP.LT.AND P2, PT, R4, UR8, !P1 ;  /* 0x0000000804007c0c */ /* 0x010fe2000cf41270 */
[----:B------:R-:W-:Y:S01]  /*adc0*/  VIADD R4, R0, 0x1a ;  /* 0x0000001a00047836 */ /* 0x000fe20000000000 */
[----:B------:R-:W4:Y:S01]  /*add0*/  LDCU UR8, c[0x0][0x39c] ;  /* 0x00007380ff0877ac */ /* 0x000f220008000800 */
[----:B------:R-:W-:Y:S03]  /*ade0*/  @P3 STG.E desc[UR16][R162.64], R24 ;  /* 0x00000018a2003986 */ /* 0x000fe6000c101910 */
[----:B-1----:R-:W-:Y:S01]  /*adf0*/  ISETP.LT.AND P3, PT, R4, UR4, !P1 ;  /* 0x0000000404007c0c */ /* 0x002fe2000cf61270 */
[----:B------:R-:W-:Y:S01]  /*ae00*/  VIADD R4, R0, 0x1b ;  /* 0x0000001b00047836 */ /* 0x000fe20000000000 */
[----:B------:R-:W1:Y:S01]  /*ae10*/  LDCU UR4, c[0x0][0x39c] ;  /* 0x00007380ff0477ac */ /* 0x000e620008000800 */
[----:B------:R-:W-:Y:S03]  /*ae20*/  @P4 STG.E desc[UR16][R160.64], R25 ;  /* 0x00000019a0004986 */ /* 0x000fe6000c101910 */
[----:B--2---:R-:W-:Y:S01]  /*ae30*/  ISETP.LT.AND P4, PT, R4, UR6, !P1 ;  /* 0x0000000604007c0c */ /* 0x004fe2000cf81270 */
[----:B------:R-:W2:Y:S01]  /*ae40*/  LDCU UR6, c[0x0][0x39c] ;  /* 0x00007380ff0677ac */ /* 0x000ea20008000800 */
[C---:B------:R-:W-:Y:S01]  /*ae50*/  VIADD R4, R0.reuse, 0x1d ;  /* 0x0000001d00047836 */ /* 0x040fe20000000000 */
[----:B------:R-:W-:Y:S01]  /*ae60*/  @P5 STG.E desc[UR16][R156.64], R26 ;  /* 0x0000001a9c005986 */ /* 0x000fe2000c101910 */
[----:B---3--:R-:W-:Y:S01]  /*ae70*/  ISETP.LT.AND P5, PT, R5, UR7, !P1 ;  /* 0x0000000705007c0c */ /* 0x008fe2000cfa1270 */
[----:B------:R-:W3:Y:S01]  /*ae80*/  LDCU UR7, c[0x0][0x39c] ;  /* 0x00007380ff0777ac */ /* 0x000ee20008000800 */
[----:B------:R-:W-:Y:S01]  /*ae90*/  VIADD R5, R0, 0x1f ;  /* 0x0000001f00057836 */ /* 0x000fe20000000000 */
[----:B------:R-:W-:Y:S01]  /*aea0*/  @P6 STG.E desc[UR16][R158.64], R27 ;  /* 0x0000001b9e006986 */ /* 0x000fe2000c101910 */
[----:B----4-:R-:W-:Y:S01]  /*aeb0*/  ISETP.LT.AND P6, PT, R4, UR8, !P1 ;  /* 0x0000000804007c0c */ /* 0x010fe2000cfc1270 */
[----:B------:R-:W4:Y:S01]  /*aec0*/  LDCU UR8, c[0x0][0x39c] ;  /* 0x00007380ff0877ac */ /* 0x000f220008000800 */
[----:B------:R-:W-:Y:S01]  /*aed0*/  VIADD R4, R0, 0x1e ;  /* 0x0000001e00047836 */ /* 0x000fe20000000000 */
[----:B------:R-:W-:Y:S04]  /*aee0*/  @P0 STG.E desc[UR16][R154.64], R28 ;  /* 0x0000001c9a000986 */ /* 0x000fe8000c101910 */
[----:B-1----:R-:W-:Y:S01]  /*aef0*/  ISETP.LT.AND P0, PT, R4, UR4, !P1 ;  /* 0x0000000404007c0c */ /* 0x002fe2000cf01270 */
[C---:B------:R-:W-:Y:S01]  /*af00*/  VIADD R4, R0.reuse, 0x20 ;  /* 0x0000002000047836 */ /* 0x040fe20000000000 */
[----:B------:R-:W1:Y:S01]  /*af10*/  LDCU UR4, c[0x0][0x39c] ;  /* 0x00007380ff0477ac */ /* 0x000e620008000800 */
[----:B------:R-:W-:Y:S01]  /*af20*/  @P2 STG.E desc[UR16][R150.64], R29 ;  /* 0x0000001d96002986 */ /* 0x000fe2000c101910 */
[----:B--2---:R-:W-:Y:S01]  /*af30*/  ISETP.LT.AND P2, PT, R5, UR6, !P1 ;  /* 0x0000000605007c0c */ /* 0x004fe2000cf41270 */
[----:B------:R-:W-:Y:S01]  /*af40*/  VIADD R5, R0, 0x21 ;  /* 0x0000002100057836 */ /* 0x000fe20000000000 */
[----:B------:R-:W2:Y:S01]  /*af50*/  LDCU UR6, c[0x0][0x39c] ;  /* 0x00007380ff0677ac */ /* 0x000ea20008000800 */
[----:B------:R-:W-:Y:S01]  /*af60*/  @P3 STG.E desc[UR16][R152.64], R30 ;  /* 0x0000001e98003986 */ /* 0x000fe2000c101910 */
[----:B------:R-:W-:Y:S01]  /*af70*/  ISETP.LT.AND P3, PT, R4, UR9, !P1 ;  /* 0x0000000904007c0c */ /* 0x000fe2000cf61270 */
[----:B------:R-:W-:-:S02]  /*af80*/  VIADD R4, R0, 0x22 ;  /* 0x0000002200047836 */ /* 0x000fc40000000000 */
[----:B------:R-:W-:Y:S01]  /*af90*/  @P4 STG.E desc[UR16][R146.64], R31 ;  /* 0x0000001f92004986 */ /* 0x000fe2000c101910 */
[----:B---3--:R-:W-:Y:S01]  /*afa0*/  ISETP.LT.AND P4, PT, R5, UR7, !P1 ;  /* 0x0000000705007c0c */ /* 0x008fe2000cf81270 */
[----:B------:R-:W3:Y:S02]  /*afb0*/  LDCU UR7, c[0x0][0x39c] ;  /* 0x00007380ff0777ac */ /* 0x000ee40008000800 */
[----:B------:R-:W-:Y:S01]  /*afc0*/  @P5 STG.E desc[UR16][R148.64], R32 ;  /* 0x0000002094005986 */ /* 0x000fe2000c101910 */
[----:B----4-:R-:W-:-:S03]  /*afd0*/  ISETP.LT.AND P5, PT, R4, UR8, !P1 ;  /* 0x0000000804007c0c */ /* 0x010fc6000cfa1270 */
[----:B------:R-:W-:Y:S01]  /*afe0*/  @P6 STG.E desc[UR16][R144.64], R33 ;  /* 0x0000002190006986 */ /* 0x000fe2000c101910 */
[----:B------:R-:W-:-:S03]  /*aff0*/  LEA R4, P6, R194, R3, 0x2 ;  /* 0x00000003c2047211 */ /* 0x000fc600078c10ff */
[----:B------:R-:W-:Y:S01]  /*b000*/  @P0 STG.E desc[UR16][R142.64], R34 ;  /* 0x000000228e000986 */ /* 0x000fe2000c101910 */
[-C--:B------:R-:W-:Y:S02]  /*b010*/  LEA.HI.X.SX32 R5, R194, R2.reuse, 0x2, P6 ;  /* 0x00000002c2057211 */ /* 0x080fe400030f16ff */
[----:B-1----:R-:W-:Y:S01]  /*b020*/  ISETP.LT.AND P0, PT, R7, UR4, !P1 ;  /* 0x0000000407007c0c */ /* 0x002fe2000cf01270 */
[----:B------:R-:W1:Y:S01]  /*b030*/  LDCU UR4, c[0x0][0x39c] ;  /* 0x00007380ff0477ac */ /* 0x000e620008000800 */
[CC--:B------:R-:W-:Y:S01]  /*b040*/  LEA R6, P6, R8.reuse, R3.reuse, 0x2 ;  /* 0x0000000308067211 */ /* 0x0c0fe200078c10ff */
[----:B------:R4:W-:Y:S01]  /*b050*/  @P2 STG.E desc[UR16][R4.64], R35 ;  /* 0x0000002304002986 */ /* 0x0009e2000c101910 */
[----:B--2---:R-:W-:Y:S01]  /*b060*/  ISETP.LT.AND P2, PT, R9, UR6, !P1 ;  /* 0x0000000609007c0c */ /* 0x004fe2000cf41270 */
[C---:B------:R-:W-:Y:S01]  /*b070*/  VIADD R9, R8.reuse, UR5 ;  /* 0x0000000508097c36 */ /* 0x040fe20008000000 */
[-C--:B------:R-:W-:Y:S01]  /*b080*/  LEA.HI.X.SX32 R7, R8, R2.reuse, 0x2, P6 ;  /* 0x0000000208077211 */ /* 0x080fe200030f16ff */
[----:B------:R-:W2:Y:S02]  /*b090*/  LDCU UR6, c[0x0][0x39c] ;  /* 0x00007380ff0677ac */ /* 0x000ea40008000800 */
[C---:B------:R-:W-:Y:S01]  /*b0a0*/  VIADD R10, R9.reuse, UR5 ;  /* 0x00000005090a7c36 */ /* 0x040fe20008000000 */
[-C--:B------:R-:W-:Y:S01]  /*b0b0*/  LEA R8, P6, R9, R3.reuse, 0x2 ;  /* 0x0000000309087211 */ /* 0x080fe200078c10ff */
[----:B------:R5:W-:Y:S01]  /*b0c0*/  @P3 STG.E desc[UR16][R6.64], R36 ;  /* 0x0000002406003986 */ /* 0x000be2000c101910 */
[----:B---3--:R-:W-:Y:S01]  /*b0d0*/  ISETP.LT.AND P3, PT, R11, UR7, !P1 ;  /* 0x000000070b007c0c */ /* 0x008fe2000cf61270 */
[----:B------:R-:W3:Y:S01]  /*b0e0*/  LDCU UR7, c[0x0][0x39c] ;  /* 0x00007380ff0777ac */ /* 0x000ee20008000800 */
[----:B------:R-:W-:Y:S01]  /*b0f0*/  LEA.HI.X.SX32 R9, R9, R2, 0x2, P6 ;  /* 0x0000000209097211 */ /* 0x000fe200030f16ff */
[C---:B------:R-:W-:Y:S01]  /*b100*/  VIADD R11, R10.reuse, UR5 ;  /* 0x000000050a0b7c36 */ /* 0x040fe20008000000 */
[----:B----4-:R-:W-:-:S03]  /*b110*/  LEA R4, P6, R10, R3, 0x2 ;  /* 0x000000030a047211 */ /* 0x010fc600078c10ff */
[----:B------:R4:W-:Y:S01]  /*b120*/  @P4 STG.E desc[UR16][R8.64], R37 ;  /* 0x0000002508004986 */ /* 0x0009e2000c101910 */
[-C--:B------:R-:W-:Y:S02]  /*b130*/  LEA.HI.X.SX32 R5, R10, R2.reuse, 0x2, P6 ;  /* 0x000000020a057211 */ /* 0x080fe400030f16ff */
[----:B-1----:R-:W-:Y:S01]  /*b140*/  ISETP.LT.AND P4, PT, R12, UR4, !P1 ;  /* 0x000000040c007c0c */ /* 0x002fe2000cf81270 */
[C---:B------:R-:W-:Y:S01]  /*b150*/  VIADD R12, R11.reuse, UR5 ;  /* 0x000000050b0c7c36 */ /* 0x040fe20008000000 */
[-C--:B-----5:R-:W-:Y:S01]  /*b160*/  LEA R6, P6, R11, R3.reuse, 0x2 ;  /* 0x000000030b067211 */ /* 0x0a0fe200078c10ff */
[----:B------:R-:W1:Y:S01]  /*b170*/  LDCU UR4, c[0x0][0x39c] ;  /* 0x00007380ff0477ac */ /* 0x000e620008000800 */
[----:B------:R5:W-:Y:S01]  /*b180*/  @P5 STG.E desc[UR16][R4.64], R38 ;  /* 0x0000002604005986 */ /* 0x000be2000c101910 */
[----:B--2---:R-:W-:Y:S01]  /*b190*/  ISETP.LT.AND P5, PT, R13, UR6, !P1 ;  /* 0x000000060d007c0c */ /* 0x004fe2000cfa1270 */
[----:B------:R-:W-:Y:S01]  /*b1a0*/  VIADD R13, R0, 0x28 ;  /* 0x00000028000d7836 */ /* 0x000fe20000000000 */
[----:B------:R-:W-:Y:S01]  /*b1b0*/  LEA.HI.X.SX32 R7, R11, R2, 0x2, P6 ;  /* 0x000000020b077211 */ /* 0x000fe200030f16ff */
[----:B------:R-:W2:Y:S01]  /*b1c0*/  LDCU UR6, c[0x0][0x39c] ;  /* 0x00007380ff0677ac */ /* 0x000ea20008000800 */
[----:B------:R-:W-:Y:S01]  /*b1d0*/  LEA R10, P6, R12, R3, 0x2 ;  /* 0x000000030c0a7211 */ /* 0x000fe200078c10ff */
[----:B----4-:R-:W-:-:S02]  /*b1e0*/  VIADD R9, R0, 0x29 ;  /* 0x0000002900097836 */ /* 0x010fc40000000000 */
[----:B------:R4:W-:Y:S01]  /*b1f0*/  @P0 STG.E desc[UR16][R6.64], R39 ;  /* 0x0000002706000986 */ /* 0x0009e2000c101910 */
[C---:B------:R-:W-:Y:S01]  /*b200*/  LEA.HI.X.SX32 R11, R12.reuse, R2, 0x2, P6 ;  /* 0x000000020c0b7211 */ /* 0x040fe200030f16ff */
[----:B------:R-:W-:Y:S01]  /*b210*/  VIADD R12, R12, UR5 ;  /* 0x000000050c0c7c36 */ /* 0x000fe20008000000 */
[----:B---3--:R-:W-:Y:S01]  /*b220*/  ISETP.LT.AND P0, PT, R13, UR7, !P1 ;  /* 0x000000070d007c0c */ /* 0x008fe2000cf01270 */
[----:B------:R-:W3:Y:S02]  /*b230*/  LDCU UR7, c[0x0][0x39c] ;  /* 0x00007380ff0777ac */ /* 0x000ee40008000800 */
[----:B------:R2:W-:Y:S01]  /*b240*/  @P2 STG.E desc[UR16][R10.64], R40 ;  /* 0x000000280a002986 */ /* 0x0005e2000c101910 */
[C---:B------:R-:W-:Y:S01]  /*b250*/  VIADD R13, R12.reuse, UR5 ;  /* 0x000000050c0d7c36 */ /* 0x040fe20008000000 */
[----:B-----5:R-:W-:-:S04]  /*b260*/  LEA R4, P2, R12, R3, 0x2 ;  /* 0x000000030c047211 */ /* 0x020fc800078410ff */
[-C--:B------:R-:W-:Y:S01]  /*b270*/  LEA.HI.X.SX32 R5, R12, R2.reuse, 0x2, P2 ;  /* 0x000000020c057211 */ /* 0x080fe200010f16ff */
[----:B----4-:R-:W-:Y:S01]  /*b280*/  VIADD R6, R0, 0x2a ;  /* 0x0000002a00067836 */ /* 0x010fe20000000000 */
[-C--:B------:R-:W-:Y:S02]  /*b290*/  LEA R8, P6, R13, R3.reuse, 0x2 ;  /* 0x000000030d087211 */ /* 0x080fe400078c10ff */
[----:B-1----:R-:W-:Y:S01]  /*b2a0*/  ISETP.LT.AND P2, PT, R9, UR4, !P1 ;  /* 0x0000000409007c0c */ /* 0x002fe2000cf41270 */
[----:B------:R-:W1:Y:S01]  /*b2b0*/  LDCU UR4, c[0x0][0x39c] ;  /* 0x00007380ff0477ac */ /* 0x000e620008000800 */
[C---:B------:R-:W-:Y:S01]  /*b2c0*/  LEA.HI.X.SX32 R9, R13.reuse, R2, 0x2, P6 ;  /* 0x000000020d097211 */ /* 0x040fe200030f16ff */
[----:B------:R-:W-:Y:S01]  /*b2d0*/  VIADD R13, R13, UR5 ;  /* 0x000000050d0d7c36 */ /* 0x000fe20008000000 */
[----:B------:R4:W-:Y:S01]  /*b2e0*/  @P3 STG.E desc[UR16][R4.64], R41 ;  /* 0x0000002904003986 */ /* 0x0009e2000c101910 */
[----:B--2---:R-:W-:Y:S01]  /*b2f0*/  ISETP.LT.AND P3, PT, R6, UR6, !P1 ;  /* 0x0000000606007c0c */ /* 0x004fe2000cf61270 */
[----:B------:R-:W-:Y:S01]  /*b300*/  VIADD R11, R0, 0x2b ;  /* 0x0000002b000b7836 */ /* 0x000fe20000000000 */
[----:B------:R-:W2:Y:S01]  /*b310*/  LDCU UR6, c[0x0][0x39c] ;  /* 0x00007380ff0677ac */ /* 0x000ea20008000800 */
[----:B------:R5:W-:Y:S01]  /*b320*/  @P4 STG.E desc[UR16][R8.64], R42 ;  /* 0x0000002a08004986 */ /* 0x000be2000c101910 */
[C---:B------:R-:W-:Y:S01]  /*b330*/  LEA R6, P4, R13.reuse, R3, 0x2 ;  /* 0x000000030d067211 */ /* 0x040fe200078810ff */
[----:B------:R-:W-:-:S03]  /*b340*/  VIADD R10, R13, UR5 ;  /* 0x000000050d0a7c36 */ /* 0x000fc60008000000 */
[-C--:B------:R-:W-:Y:S01]  /*b350*/  LEA.HI.X.SX32 R7, R13, R2.reuse, 0x2, P4 ;  /* 0x000000020d077211 */ /* 0x080fe200020f16ff */
[C---:B------:R-:W-:Y:S01]  /*b360*/  VIADD R13, R0.reuse, 0x34 ;  /* 0x00000034000d7836 */ /* 0x040fe20000000000 */
[----:B---3--:R-:W-:Y:S01]  /*b370*/  ISETP.LT.AND P4, PT, R11, UR7, !P1 ;  /* 0x000000070b007c0c */ /* 0x008fe2000cf81270 */
[----:B----4-:R-:W-:Y:S01]  /*b380*/  VIADD R5, R0, 0x2c ;  /* 0x0000002c00057836 */ /* 0x010fe20000000000 */
[----:B------:R-:W3:Y:S01]  /*b390*/  LDCU UR7, c[0x0][0x39c] ;  /* 0x00007380ff0777ac */ /* 0x000ee20008000800 */
[CC--:B------:R-:W-:Y:S01]  /*b3a0*/  LEA R4, P6, R10.reuse, R3.reuse, 0x2 ;  /* 0x000000030a047211 */ /* 0x0c0fe200078c10ff */
[----:B------:R4:W-:Y:S01]  /*b3b0*/  @P5 STG.E desc[UR16][R6.64], R43 ;  /* 0x0000002b06005986 */ /* 0x0009e2000c101910 */
[C---:B-----5:R-:W-:Y:S01]  /*b3c0*/  VIADD R9, R10.reuse, UR5 ;  /* 0x000000050a097c36 */ /* 0x060fe20008000000 */
[----:B-1----:R-:W-:Y:S01]  /*b3d0*/  ISETP.LT.AND P5, PT, R5, UR4, !P1 ;  /* 0x0000000405007c0c */ /* 0x002fe2000cfa1270 */
[----:B------:R-:W1:Y:S01]  /*b3e0*/  LDCU UR4, c[0x0][0x39c] ;  /* 0x00007380ff0477ac */ /* 0x000e620008000800 */
[----:B------:R-:W-:Y:S01]  /*b3f0*/  LEA.HI.X.SX32 R5, R10, R2, 0x2, P6 ;  /* 0x000000020a057211 */ /* 0x000fe200030f16ff */
[C---:B------:R-:W-:Y:S01]  /*b400*/  VIADD R12, R9.reuse, UR5 ;  /* 0x00000005090c7c36 */ /* 0x040fe20008000000 */
[----:B------:R-:W-:Y:S01]  /*b410*/  LEA R8, P6, R9, R3, 0x2 ;  /* 0x0000000309087211 */ /* 0x000fe200078c10ff */
[----:B------:R-:W-:-:S02]  /*b420*/  VIADD R11, R0, 0x2d ;  /* 0x0000002d000b7836 */ /* 0x000fc40000000000 */
[----:B------:R5:W-:Y:S01]  /*b430*/  @P0 STG.E desc[UR16][R4.64], R44 ;  /* 0x0000002c04000986 */ /* 0x000be2000c101910 */
[-C--:B------:R-:W-:Y:S02]  /*b440*/  LEA.HI.X.SX32 R9, R9, R2.reuse, 0x2, P6 ;  /* 0x0000000209097211 */ /* 0x080fe400030f16ff */
[-C--:B------:R-:W-:Y:S01]  /*b450*/  LEA R10, P6, R12, R3.reuse, 0x2 ;  /* 0x000000030c0a7211 */ /* 0x080fe200078c10ff */
[----:B----4-:R-:W-:Y:S01]  /*b460*/  VIADD R6, R0, 0x2e ;  /* 0x0000002e00067836 */ /* 0x010fe20000000000 */
[----:B--2---:R-:W-:Y:S01]  /*b470*/  ISETP.LT.AND P0, PT, R11, UR6, !P1 ;  /* 0x000000060b007c0c */ /* 0x004fe2000cf01270 */
[----:B------:R-:W2:Y:S01]  /*b480*/  LDCU UR6, c[0x0][0x39c] ;  /* 0x00007380ff0677ac */ /* 0x000ea20008000800 */
[CC--:B------:R-:W-:Y:S01]  /*b490*/  LEA.HI.X.SX32 R11, R12.reuse, R2.reuse, 0x2, P6 ;  /* 0x000000020c0b7211 */ /* 0x0c0fe200030f16ff */
[----:B------:R-:W-:Y:S01]  /*b4a0*/  VIADD R12, R12, UR5 ;  /* 0x000000050c0c7c36 */ /* 0x000fe20008000000 */
[----:B------:R4:W-:Y:S01]  /*b4b0*/  @P2 STG.E desc[UR16][R8.64], R45 ;  /* 0x0000002d08002986 */ /* 0x0009e2000c101910 */
[----:B---3--:R-:W-:Y:S01]  /*b4c0*/  ISETP.LT.AND P2, PT, R6, UR7, !P1 ;  /* 0x0000000706007c0c */ /* 0x008fe2000cf41270 */
[----:B------:R-:W-:Y:S01]  /*b4d0*/  VIADD R6, R0, 0x2f ;  /* 0x0000002f00067836 */ /* 0x000fe20000000000 */
[----:B------:R-:W3:Y:S01]  /*b4e0*/  LDCU UR7, c[0x0][0x39c] ;  /* 0x00007380ff0777ac */ /* 0x000ee20008000800 */
[CC--:B-----5:R-:W-:Y:S01]  /*b4f0*/  LEA R4, P6, R12.reuse, R3.reuse, 0x2 ;  /* 0x000000030c047211 */ /* 0x0e0fe200078c10ff */
[----:B------:R-:W-:Y:S01]  /*b500*/  VIADD R7, R12, UR5 ;  /* 0x000000050c077c36 */ /* 0x000fe20008000000 */
[----:B------:R5:W-:Y:S01]  /*b510*/  @P3 STG.E desc[UR16][R10.64], R46 ;  /* 0x0000002e0a003986 */ /* 0x000be2000c101910 */
[----:B-1----:R-:W-:Y:S01]  /*b520*/  ISETP.LT.AND P3, PT, R6, UR4, !P1 ;  /* 0x0000000406007c0c */ /* 0x002fe2000cf61270 */
[----:B------:R-:W1:Y:S01]  /*b530*/  LDCU UR4, c[0x0][0x39c] ;  /* 0x00007380ff0477ac */ /* 0x000e620008000800 */
[----:B------:R-:W-:Y:S01]  /*b540*/  LEA.HI.X.SX32 R5, R12, R2, 0x2, P6 ;  /* 0x000000020c057211 */ /* 0x000fe200030f16ff */
[C---:B------:R-:W-:Y:S01]  /*b550*/  VIADD R12, R7.reuse, UR5 ;  /* 0x00000005070c7c36 */ /* 0x040fe20008000000 */
[----:B------:R-:W-:Y:S01]  /*b560*/  LEA R6, P6, R7, R3, 0x2 ;  /* 0x0000000307067211 */ /* 0x000fe200078c10ff */
[----:B----4-:R-:W-:-:S02]  /*b570*/  VIADD R9, R0, 0x30 ;  /* 0x0000003000097836 */ /* 0x010fc40000000000 */
[----:B------:R4:W-:Y:S01]  /*b580*/  @P4 STG.E desc[UR16][R4.64], R47 ;  /* 0x0000002f04004986 */ /* 0x0009e2000c101910 */
[-C--:B------:R-:W-:Y:S02]  /*b590*/  LEA.HI.X.SX32 R7, R7, R2.reuse, 0x2, P6 ;  /* 0x0000000207077211 */ /* 0x080fe400030f16ff */
[-C--:B------:R-:W-:Y:S01]  /*b5a0*/  LEA R8, P6, R12, R3.reuse, 0x2 ;  /* 0x000000030c087211 */ /* 0x080fe200078c10ff */
[----:B-----5:R-:W-:Y:S01]  /*b5b0*/  VIADD R10, R0, 0x31 ;  /* 0x00000031000a7836 */ /* 0x020fe20000000000 */
        /* <DEDUP_REMOVED lines=8> */
[CC--:B----4-:R-:W-:Y:S01]  /*b640*/  LEA R4, P6, R12.reuse, R3.reuse, 0x2 ;  /* 0x000000030c047211 */ /* 0x0d0fe200078c10ff */
[C---:B------:R-:W-:Y:S01]  /*b650*/  VIADD R10, R12.reuse, UR5 ;  /* 0x000000050c0a7c36 */ /* 0x040fe20008000000 */
[----:B------:R4:W-:Y:S01]  /*b660*/  @P0 STG.E desc[UR16][R8.64], R49 ;  /* 0x0000003108000986 */ /* 0x0009e2000c101910 */
[----:B-1----:R-:W-:Y:S01]  /*b670*/  ISETP.LT.AND P0, PT, R11, UR4, !P1 ;  /* 0x000000040b007c0c */ /* 0x002fe2000cf01270 */
[----:B------:R-:W1:Y:S01]  /*b680*/  LDCU UR4, c[0x0][0x39c] ;  /* 0x00007380ff0477ac */ /* 0x000e620008000800 */
[----:B------:R-:W-:Y:S01]  /*b690*/  LEA.HI.X.SX32 R5, R12, R2, 0x2, P6 ;  /* 0x000000020c057211 */ /* 0x000fe200030f16ff */
[----:B------:R-:W-:Y:S01]  /*b6a0*/  VIADD R12, R0, 0x33 ;  /* 0x00000033000c7836 */ /* 0x000fe20000000000 */
[C---:B-----5:R-:W-:Y:S01]  /*b6b0*/  LEA R6, P6, R10.reuse, R3, 0x2 ;  /* 0x000000030a067211 */ /* 0x060fe200078c10ff */
[----:B------:R-:W-:-:S02]  /*b6c0*/  VIADD R11, R10, UR5 ;  /* 0x000000050a0b7c36 */ /* 0x000fc40008000000 */
[----:B------:R5:W-:Y:S01]  /*b6d0*/  @P2 STG.E desc[UR16][R4.64], R50 ;  /* 0x0000003204002986 */ /* 0x000be2000c101910 */
[----:B--2---:R-:W-:Y:S01]  /*b6e0*/  ISETP.LT.AND P2, PT, R12, UR6, !P1 ;  /* 0x000000060c007c0c */ /* 0x004fe2000cf41270 */
[----:B------:R-:W2:Y:S01]  /*b6f0*/  LDCU UR6, c[0x0][0x39c] ;  /* 0x00007380ff0677ac */ /* 0x000ea20008000800 */
[----:B------:R-:W-:Y:S01]  /*b700*/  LEA.HI.X.SX32 R7, R10, R2, 0x2, P6 ;  /* 0x000000020a077211 */ /* 0x000fe200030f16ff */
[C---:B------:R-:W-:Y:S01]  /*b710*/  VIADD R12, R11.reuse, UR5 ;  /* 0x000000050b0c7c36 */ /* 0x040fe20008000000 */
[----:B----4-:R-:W-:-:S03]  /*b720*/  LEA R8, P6, R11, R3, 0x2 ;  /* 0x000000030b087211 */ /* 0x010fc600078c10ff */
[----:B------:R4:W-:Y:S01]  /*b730*/  @P3 STG.E desc[UR16][R6.64], R51 ;  /* 0x0000003306003986 */ /* 0x0009e2000c101910 */
[-C--:B------:R-:W-:Y:S02]  /*b740*/  LEA.HI.X.SX32 R9, R11, R2.reuse, 0x2, P6 ;  /* 0x000000020b097211 */ /* 0x080fe400030f16ff */
[-C--:B------:R-:W-:Y:S02]  /*b750*/  LEA R10, P6, R12, R3.reuse, 0x2 ;  /* 0x000000030c0a7211 */ /* 0x080fe400078c10ff */
[----:B---3--:R-:W-:Y:S01]  /*b760*/  ISETP.LT.AND P3, PT, R13, UR7, !P1 ;  /* 0x000000070d007c0c */ /* 0x008fe2000cf61270 */
[----:B------:R-:W-:Y:S01]  /*b770*/  VIADD R13, R0, 0x35 ;  /* 0x00000035000d7836 */ /* 0x000fe20000000000 */
[C---:B------:R-:W-:Y:S01]  /*b780*/  LEA.HI.X.SX32 R11, R12.reuse, R2, 0x2, P6 ;  /* 0x000000020c0b7211 */ /* 0x040fe200030f16ff */
[----:B------:R-:W3:Y:S01]  /*b790*/  LDCU UR7, c[0x0][0x39c] ;  /* 0x00007380ff0777ac */ /* 0x000ee20008000800 */
[----:B------:R-:W-:Y:S01]  /*b7a0*/  VIADD R12, R12, UR5 ;  /* 0x000000050c0c7c36 */ /* 0x000fe20008000000 */
[----:B------:R2:W-:Y:S01]  /*b7b0*/  @P4 STG.E desc[UR16][R8.64], R52 ;  /* 0x0000003408004986 */ /* 0x0005e2000c101910 */
[----:B-1----:R-:W-:Y:S01]  /*b7c0*/  ISETP.LT.AND P4, PT, R13, UR4, !P1 ;  /* 0x000000040d007c0c */ /* 0x002fe2000cf81270 */
[----:B------:R-:W1:Y:S01]  /*b7d0*/  LDCU UR4, c[0x0][0x39c] ;  /* 0x00007380ff0477ac */ /* 0x000e620008000800 */
[C---:B------:R-:W-:Y:S01]  /*b7e0*/  VIADD R13, R12.reuse, UR5 ;  /* 0x000000050c0d7c36 */ /* 0x040fe20008000000 */
[----:B------:R3:W-:Y:S01]  /*b7f0*/  @P5 STG.E desc[UR16][R10.64], R53 ;  /* 0x000000350a005986 */ /* 0x0007e2000c101910 */
[----:B-----5:R-:W-:Y:S01]  /*b800*/  LEA R4, P5, R12, R3, 0x2 ;  /* 0x000000030c047211 */ /* 0x020fe200078a10ff */
[----:B----4-:R-:W-:-:S02]  /*b810*/  VIADD R7, R0, 0x36 ;  /* 0x0000003600077836 */ /* 0x010fc40000000000 */
[-C--:B------:R-:W-:Y:S02]  /*b820*/  LEA R6, P6, R13, R3.reuse, 0x2 ;  /* 0x000000030d067211 */ /* 0x080fe400078c10ff */
[-C--:B------:R-:W-:Y:S02]  /*b830*/  LEA.HI.X.SX32 R5, R12, R2.reuse, 0x2, P5 ;  /* 0x000000020c057211 */ /* 0x080fe400028f16ff */
[----:B--2---:R-:W-:Y:S01]  /*b840*/  ISETP.LT.AND P5, PT, R7, UR6, !P1 ;  /* 0x0000000607007c0c */ /* 0x004fe2000cfa1270 */
[----:B------:R-:W2:Y:S01]  /*b850*/  LDCU UR6, c[0x0][0x39c] ;  /* 0x00007380ff0677ac */ /* 0x000ea20008000800 */
[C---:B------:R-:W-:Y:S01]  /*b860*/  VIADD R8, R0.reuse, 0x37 ;  /* 0x0000003700087836 */ /* 0x040fe20000000000 */
[CC--:B------:R-:W-:Y:S01]  /*b870*/  LEA.HI.X.SX32 R7, R13.reuse, R2.reuse, 0x2, P6 ;  /* 0x000000020d077211 */ /* 0x0c0fe200030f16ff */
[----:B------:R-:W-:Y:S01]  /*b880*/  VIADD R13, R13, UR5 ;  /* 0x000000050d0d7c36 */ /* 0x000fe20008000000 */
[----:B------:R4:W-:Y:S01]  /*b890*/  @P0 STG.E desc[UR16][R4.64], R54 ;  /* 0x0000003604000986 */ /* 0x0009e2000c101910 */
[----:B---3--:R-:W-:Y:S01]  /*b8a0*/  VIADD R11, R0, 0x38 ;  /* 0x00000038000b7836 */ /* 0x008fe20000000000 */
[----:B------:R-:W-:Y:S01]  /*b8b0*/  ISETP.LT.AND P0, PT, R8, UR7, !P1 ;  /* 0x0000000708007c0c */ /* 0x000fe2000cf01270 */
[C---:B------:R-:W-:Y:S01]  /*b8c0*/  VIADD R10, R13.reuse, UR5 ;  /* 0x000000050d0a7c36 */ /* 0x040fe20008000000 */
[----:B------:R3:W-:Y:S01]  /*b8d0*/  @P2 STG.E desc[UR16][R6.64], R55 ;  /* 0x0000003706002986 */ /* 0x0007e2000c101910 */
[CC--:B------:R-:W-:Y:S01]  /*b8e0*/  LEA R8, P2, R13.reuse, R3.reuse, 0x2 ;  /* 0x000000030d087211 */ /* 0x0c0fe200078410ff */
[----:B------:R-:W5:Y:S03]  /*b8f0*/  LDCU UR7, c[0x0][0x39c] ;  /* 0x00007380ff0777ac */ /* 0x000f660008000800 */
[----:B------:R-:W-:Y:S01]  /*b900*/  LEA.HI.X.SX32 R9, R13, R2, 0x2, P2 ;  /* 0x000000020d097211 */ /* 0x000fe200010f16ff */
[C---:B------:R-:W-:Y:S01]  /*b910*/  VIADD R13, R0.reuse, 0x41 ;  /* 0x00000041000d7836 */ /* 0x040fe20000000000 */
[----:B-1----:R-:W-:Y:S01]  /*b920*/  ISETP.LT.AND P2, PT, R11, UR4, !P1 ;  /* 0x000000040b007c0c */ /* 0x002fe2000cf41270 */
[----:B------:R-:W1:Y:S01]  /*b930*/  LDCU UR4, c[0x0][0x39c] ;  /* 0x00007380ff0477ac */ /* 0x000e620008000800 */
[----:B----4-:R-:W-:Y:S01]  /*b940*/  VIADD R5, R0, 0x39 ;  /* 0x0000003900057836 */ /* 0x010fe20000000000 */
[C---:B------:R-:W-:Y:S01]  /*b950*/  LEA R4, P6, R10.reuse, R3, 0x2 ;  /* 0x000000030a047211 */ /* 0x040fe200078c10ff */
[----:B------:R4:W-:Y:S01]  /*b960*/  @P3 STG.E desc[UR16][R8.64], R56 ;  /* 0x0000003808003986 */ /* 0x0009e2000c101910 */
[----:B---3--:R-:W-:-:S02]  /*b970*/  VIADD R7, R10, UR5 ;  /* 0x000000050a077c36 */ /* 0x008fc40008000000 */
[----:B--2---:R-:W-:Y:S01]  /*b980*/  ISETP.LT.AND P3, PT, R5, UR6, !P1 ;  /* 0x0000000605007c0c */ /* 0x004fe2000cf61270 */
[----:B------:R-:W2:Y:S01]  /*b990*/  LDCU UR6, c[0x0][0x39c] ;  /* 0x00007380ff0677ac */ /* 0x000ea20008000800 */
[-C--:B------:R-:W-:Y:S01]  /*b9a0*/  LEA.HI.X.SX32 R5, R10, R2.reuse, 0x2, P6 ;  /* 0x000000020a057211 */ /* 0x080fe200030f16ff */
[C---:B------:R-:W-:Y:S01]  /*b9b0*/  VIADD R12, R7.reuse, UR5 ;  /* 0x00000005070c7c36 */ /* 0x040fe20008000000 */
[CC--:B------:R-:W-:Y:S01]  /*b9c0*/  LEA R6, P6, R7.reuse, R3.reuse, 0x2 ;  /* 0x0000000307067211 */ /* 0x0c0fe200078c10ff */
[C---:B------:R-:W-:Y:S02]  /*b9d0*/  VIADD R11, R0.reuse, 0x3a ;  /* 0x0000003a000b7836 */ /* 0x040fe40000000000 */
[----:B------:R3:W-:Y:S01]  /*b9e0*/  @P4 STG.E desc[UR16][R4.64], R57 ;  /* 0x0000003904004986 */ /* 0x0007e2000c101910 */
[-C--:B------:R-:W-:Y:S01]  /*b9f0*/  LEA.HI.X.SX32 R7, R7, R2.reuse, 0x2, P6 ;  /* 0x0000000207077211 */ /* 0x080fe200030f16ff */
[----:B----4-:R-:W-:Y:S01]  /*ba00*/  VIADD R8, R0, 0x3b ;  /* 0x0000003b00087836 */ /* 0x010fe20000000000 */
[-C--:B------:R-:W-:Y:S01]  /*ba10*/  LEA R10, P6, R12, R3.reuse, 0x2 ;  /* 0x000000030c0a7211 */ /* 0x080fe200078c10ff */
[----:B------:R-:W-:Y:S01]  /*ba20*/  VIADD R9, R0, 0x3c ;  /* 0x0000003c00097836 */ /* 0x000fe20000000000 */
[----:B-----5:R-:W-:Y:S01]  /*ba30*/  ISETP.LT.AND P4, PT, R11, UR7, !P1 ;  /* 0x000000070b007c0c */ /* 0x020fe2000cf81270 */
[----:B------:R4:W-:Y:S01]  /*ba40*/  @P5 STG.E desc[UR16][R6.64], R58 ;  /* 0x0000003a06005986 */ /* 0x0009e2000c101910 */
[----:B-1----:R-:W-:Y:S01]  /*ba50*/  ISETP.LT.AND P5, PT, R8, UR4, !P1 ;  /* 0x0000000408007c0c */ /* 0x002fe2000cfa1270 */
[----:B------:R-:W1:Y:S01]  /*ba60*/  LDCU UR4, c[0x0][0x39c] ;  /* 0x00007380ff0477ac */ /* 0x000e620008000800 */
[CC--:B------:R-:W-:Y:S01]  /*ba70*/  LEA.HI.X.SX32 R11, R12.reuse, R2.reuse, 0x2, P6 ;  /* 0x000000020c0b7211 */ /* 0x0c0fe200030f16ff */
[----:B------:R-:W-:Y:S01]  /*ba80*/  VIADD R12, R12, UR5 ;  /* 0x000000050c0c7c36 */ /* 0x000fe20008000000 */
[----:B------:R-:W5:Y:S03]  /*ba90*/  LDCU UR7, c[0x0][0x39c] ;  /* 0x00007380ff0777ac */ /* 0x000f660008000800 */
[C---:B------:R-:W-:Y:S01]  /*baa0*/  VIADD R8, R12.reuse, UR5 ;  /* 0x000000050c087c36 */ /* 0x040fe20008000000 */
[-C--:B---3--:R-:W-:Y:S01]  /*bab0*/  LEA R4, P6, R12, R3.reuse, 0x2 ;  /* 0x000000030c047211 */ /* 0x088fe200078c10ff */
[----:B------:R3:W-:Y:S01]  /*bac0*/  @P0 STG.E desc[UR16][R10.64], R59 ;  /* 0x0000003b0a000986 */ /* 0x0007e2000c101910 */
[----:B--2---:R-:W-:Y:S01]  /*bad0*/  ISETP.LT.AND P0, PT, R9, UR6, !P1 ;  /* 0x0000000609007c0c */ /* 0x004fe2000cf01270 */
[----:B------:R-:W-:Y:S01]  /*bae0*/  VIADD R9, R0, 0x3d ;  /* 0x0000003d00097836 */ /* 0x000fe20000000000 */
[-C--:B------:R-:W-:Y:S01]  /*baf0*/  LEA.HI.X.SX32 R5, R12, R2.reuse, 0x2, P6 ;  /* 0x000000020c057211 */ /* 0x080fe200030f16ff */
[C---:B------:R-:W-:Y:S01]  /*bb00*/  VIADD R12, R8.reuse, UR5 ;  /* 0x00000005080c7c36 */ /* 0x040fe20008000000 */
[C---:B----4-:R-:W-:Y:S01]  /*bb10*/  LEA R6, P6, R8.reuse, R3, 0x2 ;  /* 0x0000000308067211 */ /* 0x050fe200078c10ff */
[----:B------:R-:W2:Y:S02]  /*bb20*/  LDCU UR6, c[0x0][0x39c] ;  /* 0x00007380ff0677ac */ /* 0x000ea40008000800 */
[----:B------:R4:W-:Y:S01]  /*bb30*/  @P2 STG.E desc[UR16][R4.64], R60 ;  /* 0x0000003c04002986 */ /* 0x0009e2000c101910 */
[----:B------:R-:W-:-:S02]  /*bb40*/  LEA.HI.X.SX32 R7, R8, R2, 0x2, P6 ;  /* 0x0000000208077211 */ /* 0x000fc400030f16ff */
[-C--:B------:R-:W-:Y:S01]  /*bb50*/  LEA R8, P6, R12, R3.reuse, 0x2 ;  /* 0x000000030c087211 */ /* 0x080fe200078c10ff */
[----:B---3--:R-:W-:Y:S01]  /*bb60*/  VIADD R10, R0, 0x3e ;  /* 0x0000003e000a7836 */ /* 0x008fe20000000000 */
[----:B-1----:R-:W-:Y:S01]  /*bb70*/  ISETP.LT.AND P2, PT, R9, UR4, !P1 ;  /* 0x0000000409007c0c */ /* 0x002fe2000cf41270 */
[----:B------:R-:W1:Y:S01]  /*bb80*/  LDCU UR4, c[0x0][0x39c] ;  /* 0x00007380ff0477ac */ /* 0x000e620008000800 */
[CC--:B------:R-:W-:Y:S01]  /*bb90*/  LEA.HI.X.SX32 R9, R12.reuse, R2.reuse, 0x2, P6 ;  /* 0x000000020c097211 */ /* 0x0c0fe200030f16ff */
[----:B------:R-:W-:Y:S01]  /*bba0*/  VIADD R12, R12, UR5 ;  /* 0x000000050c0c7c36 */ /* 0x000fe20008000000 */
[----:B------:R3:W-:Y:S01]  /*bbb0*/  @P3 STG.E desc[UR16][R6.64], R61 ;  /* 0x0000003d06003986 */ /* 0x0007e2000c101910 */
[----:B-----5:R-:W-:Y:S01]  /*bbc0*/  ISETP.LT.AND P3, PT, R10, UR7, !P1 ;  /* 0x000000070a007c0c */ /* 0x020fe2000cf61270 */
[----:B------:R-:W-:Y:S01]  /*bbd0*/  VIADD R11, R0, 0x3f ;  /* 0x0000003f000b7836 */ /* 0x000fe20000000000 */
[----:B------:R-:W5:Y:S01]  /*bbe0*/  LDCU UR7, c[0x0][0x39c] ;  /* 0x00007380ff0777ac */ /* 0x000f620008000800 */
[CC--:B----4-:R-:W-:Y:S01]  /*bbf0*/  LEA R4, P6, R12.reuse, R3.reuse, 0x2 ;  /* 0x000000030c047211 */ /* 0x0d0fe200078c10ff */
[C---:B------:R-:W-:Y:S01]  /*bc00*/  VIADD R10, R12.reuse, UR5 ;  /* 0x000000050c0a7c36 */ /* 0x040fe20008000000 */
[----:B------:R4:W-:Y:S01]  /*bc10*/  @P4 STG.E desc[UR16][R8.64], R62 ;  /* 0x0000003e08004986 */ /* 0x0009e2000c101910 */
[----:B--2---:R-:W-:Y:S01]  /*bc20*/  ISETP.LT.AND P4, PT, R11, UR6, !P1 ;  /* 0x000000060b007c0c */ /* 0x004fe2000cf81270 */
[----:B------:R-:W2:Y:S01]  /*bc30*/  LDCU UR6, c[0x0][0x39c] ;  /* 0x00007380ff0677ac */ /* 0x000ea20008000800 */
[----:B------:R-:W-:Y:S01]  /*bc40*/  LEA.HI.X.SX32 R5, R12, R2, 0x2, P6 ;  /* 0x000000020c057211 */ /* 0x000fe200030f16ff */
[----:B------:R-:W-:Y:S01]  /*bc50*/  VIADD R12, R0, 0x40 ;  /* 0x00000040000c7836 */ /* 0x000fe20000000000 */
[C---:B---3--:R-:W-:Y:S01]  /*bc60*/  LEA R6, P6, R10.reuse, R3, 0x2 ;  /* 0x000000030a067211 */ /* 0x048fe200078c10ff */
[----:B------:R-:W-:-:S02]  /*bc70*/  VIADD R11, R10, UR5 ;  /* 0x000000050a0b7c36 */ /* 0x000fc40008000000 */
[----:B------:R3:W-:Y:S01]  /*bc80*/  @P5 STG.E desc[UR16][R4.64], R63 ;  /* 0x0000003f04005986 */ /* 0x0007e2000c101910 */
[----:B-1----:R-:W-:Y:S01]  /*bc90*/  ISETP.LT.AND P5, PT, R12, UR4, !P1 ;  /* 0x000000040c007c0c */ /* 0x002fe2000cfa1270 */
[----:B------:R-:W1:Y:S01]  /*bca0*/  LDCU UR4, c[0x0][0x39c] ;  /* 0x00007380ff0477ac */ /* 0x000e620008000800 */
[----:B------:R-:W-:Y:S01]  /*bcb0*/  LEA.HI.X.SX32 R7, R10, R2, 0x2, P6 ;  /* 0x000000020a077211 */ /* 0x000fe200030f16ff */
[C---:B------:R-:W-:Y:S01]  /*bcc0*/  VIADD R12, R11.reuse, UR5 ;  /* 0x000000050b0c7c36 */ /* 0x040fe20008000000 */
[----:B----4-:R-:W-:-:S03]  /*bcd0*/  LEA R8, P6, R11, R3, 0x2 ;  /* 0x000000030b087211 */ /* 0x010fc600078c10ff */
[----:B------:R4:W-:Y:S01]  /*bce0*/  @P0 STG.E desc[UR16][R6.64], R64 ;  /* 0x0000004006000986 */ /* 0x0009e2000c101910 */
[-C--:B------:R-:W-:Y:S02]  /*bcf0*/  LEA.HI.X.SX32 R9, R11, R2.reuse, 0x2, P6 ;  /* 0x000000020b097211 */ /* 0x080fe400030f16ff */
[-C--:B------:R-:W-:Y:S02]  /*bd00*/  LEA R10, P6, R12, R3.reuse, 0x2 ;  /* 0x000000030c0a7211 */ /* 0x080fe400078c10ff */
[----:B-----5:R-:W-:Y:S01]  /*bd10*/  ISETP.LT.AND P0, PT, R13, UR7, !P1 ;  /* 0x000000070d007c0c */ /* 0x020fe2000cf01270 */
[----:B------:R-:W-:Y:S01]  /*bd20*/  VIADD R13, R0, 0x42 ;  /* 0x00000042000d7836 */ /* 0x000fe20000000000 */
[C---:B------:R-:W-:Y:S01]  /*bd30*/  LEA.HI.X.SX32 R11, R12.reuse, R2, 0x2, P6 ;  /* 0x000000020c0b7211 */ /* 0x040fe200030f16ff */
[----:B------:R-:W5:Y:S01]  /*bd40*/  LDCU UR7, c[0x0][0x39c] ;  /* 0x00007380ff0777ac */ /* 0x000f620008000800 */
[----:B------:R-:W-:Y:S01]  /*bd50*/  VIADD R12, R12, UR5 ;  /* 0x000000050c0c7c36 */ /* 0x000fe20008000000 */
[----:B------:R1:W-:Y:S01]  /*bd60*/  @P2 STG.E desc[UR16][R8.64], R65 ;  /* 0x0000004108002986 */ /* 0x0003e2000c101910 */
[----:B--2---:R-:W-:Y:S01]  /*bd70*/  ISETP.LT.AND P2, PT, R13, UR6, !P1 ;  /* 0x000000060d007c0c */ /* 0x004fe2000cf41270 */
[----:B------:R-:W2:Y:S01]  /*bd80*/  LDCU UR6, c[0x0][0x39c] ;  /* 0x00007380ff0677ac */ /* 0x000ea20008000800 */
[C---:B------:R-:W-:Y:S01]  /*bd90*/  VIADD R13, R12.reuse, UR5 ;  /* 0x000000050c0d7c36 */ /* 0x040fe20008000000 */
[----:B------:R5:W-:Y:S01]  /*bda0*/  @P3 STG.E desc[UR16][R10.64], R66 ;  /* 0x000000420a003986 */ /* 0x000be2000c101910 */
[----:B---3--:R-:W-:Y:S01]  /*bdb0*/  LEA R4, P3, R12, R3, 0x2 ;  /* 0x000000030c047211 */ /* 0x008fe200078610ff */
[----:B----4-:R-:W-:-:S02]  /*bdc0*/  VIADD R7, R0, 0x43 ;  /* 0x0000004300077836 */ /* 0x010fc40000000000 */
[-C--:B------:R-:W-:Y:S02]  /*bdd0*/  LEA R6, P6, R13, R3.reuse, 0x2 ;  /* 0x000000030d067211 */ /* 0x080fe400078c10ff */
[-C--:B------:R-:W-:Y:S02]  /*bde0*/  LEA.HI.X.SX32 R5, R12, R2.reuse, 0x2, P3 ;  /* 0x000000020c057211 */ /* 0x080fe400018f16ff */
[----:B-1----:R-:W-:Y:S01]  /*bdf0*/  ISETP.LT.AND P3, PT, R7, UR4, !P1 ;  /* 0x0000000407007c0c */ /* 0x002fe2000cf61270 */
[----:B------:R-:W1:Y:S01]  /*be00*/  LDCU UR4, c[0x0][0x39c] ;  /* 0x00007380ff0477ac */ /* 0x000e620008000800 */
[C---:B------:R-:W-:Y:S01]  /*be10*/  VIADD R8, R0.reuse, 0x44 ;  /* 0x0000004400087836 */ /* 0x040fe20000000000 */
[CC--:B------:R-:W-:Y:S01]  /*be20*/  LEA.HI.X.SX32 R7, R13.reuse, R2.reuse, 0x2, P6 ;  /* 0x000000020d077211 */ /* 0x0c0fe200030f16ff */
[----:B------:R-:W-:Y:S01]  /*be30*/  VIADD R13, R13, UR5 ;  /* 0x000000050d0d7c36 */ /* 0x000fe20008000000 */
[----:B------:R3:W-:Y:S01]  /*be40*/  @P4 STG.E desc[UR16][R4.64], R67 ;  /* 0x0000004304004986 */ /* 0x0007e2000c101910 */
[----:B-----5:R-:W-:Y:S01]  /*be50*/  VIADD R11, R0, 0x45 ;  /* 0x00000045000b7836 */ /* 0x020fe20000000000 */
[----:B------:R-:W-:Y:S01]  /*be60*/  ISETP.LT.AND P4, PT, R8, UR7, !P1 ;  /* 0x0000000708007c0c */ /* 0x000fe2000cf81270 */
[C---:B------:R-:W-:Y:S01]  /*be70*/  VIADD R10, R13.reuse, UR5 ;  /* 0x000000050d0a7c36 */ /* 0x040fe20008000000 */
[----:B------:R4:W-:Y:S01]  /*be80*/  @P5 STG.E desc[UR16][R6.64], R68 ;  /* 0x0000004406005986 */ /* 0x0009e2000c101910 */
[CC--:B------:R-:W-:Y:S01]  /*be90*/  LEA R8, P5, R13.reuse, R3.reuse, 0x2 ;  /* 0x000000030d087211 */ /* 0x0c0fe200078a10ff */
[----:B------:R-:W5:Y:S03]  /*bea0*/  LDCU UR7, c[0x0][0x39c] ;  /* 0x00007380ff0777ac */ /* 0x000f660008000800 */
[----:B------:R-:W-:Y:S01]  /*beb0*/  LEA.HI.X.SX32 R9, R13, R2, 0x2, P5 ;  /* 0x000000020d097211 */ /* 0x000fe200028f16ff */
[C---:B------:R-:W-:Y:S01]  /*bec0*/  VIADD R13, R0.reuse, 0x4e ;  /* 0x0000004e000d7836 */ /* 0x040fe20000000000 */
[----:B--2---:R-:W-:Y:S01]  /*bed0*/  ISETP.LT.AND P5, PT, R11, UR6, !P1 ;  /* 0x000000060b007c0c */ /* 0x004fe2000cfa1270 */
[----:B------:R-:W2:Y:S01]  /*bee0*/  LDCU UR6, c[0x0][0x39c] ;  /* 0x00007380ff0677ac */ /* 0x000ea20008000800 */
[----:B---3--:R-:W-:Y:S01]  /*bef0*/  VIADD R5, R0, 0x46 ;  /* 0x0000004600057836 */ /* 0x008fe20000000000 */
[C---:B------:R-:W-:Y:S01]  /*bf00*/  LEA R4, P6, R10.reuse, R3, 0x2 ;  /* 0x000000030a047211 */ /* 0x040fe200078c10ff */
[----:B------:R3:W-:Y:S01]  /*bf10*/  @P0 STG.E desc[UR16][R8.64], R69 ;  /* 0x0000004508000986 */ /* 0x0007e2000c101910 */
[----:B----4-:R-:W-:-:S02]  /*bf20*/  VIADD R7, R10, UR5 ;  /* 0x000000050a077c36 */ /* 0x010fc40008000000 */
[----:B-1----:R-:W-:Y:S01]  /*bf30*/  ISETP.LT.AND P0, PT, R5, UR4, !P1 ;  /* 0x0000000405007c0c */ /* 0x002fe2000cf01270 */
[----:B------:R-:W1:Y:S01]  /*bf40*/  LDCU UR4, c[0x0][0x39c] ;  /* 0x00007380ff0477ac */ /* 0x000e620008000800 */
[-C--:B------:R-:W-:Y:S01]  /*bf50*/  LEA.HI.X.SX32 R5, R10, R2.reuse, 0x2, P6 ;  /* 0x000000020a057211 */ /* 0x080fe200030f16ff */
[C---:B------:R-:W-:Y:S01]  /*bf60*/  VIADD R12, R7.reuse, UR5 ;  /* 0x00000005070c7c36 */ /* 0x040fe20008000000 */
[CC--:B------:R-:W-:Y:S01]  /*bf70*/  LEA R6, P6, R7.reuse, R3.reuse, 0x2 ;  /* 0x0000000307067211 */ /* 0x0c0fe200078c10ff */
[C---:B------:R-:W-:Y:S02]  /*bf80*/  VIADD R11, R0.reuse, 0x47 ;  /* 0x00000047000b7836 */ /* 0x040fe40000000000 */
[----:B------:R4:W-:Y:S01]  /*bf90*/  @P2 STG.E desc[UR16][R4.64], R70 ;  /* 0x0000004604002986 */ /* 0x0009e2000c101910 */
[-C--:B------:R-:W-:Y:S01]  /*bfa0*/  LEA.HI.X.SX32 R7, R7, R2.reuse, 0x2, P6 ;  /* 0x0000000207077211 */ /* 0x080fe200030f16ff */
[----:B---3--:R-:W-:Y:S01]  /*bfb0*/  VIADD R8, R0, 0x48 ;  /* 0x0000004800087836 */ /* 0x008fe20000000000 */
[-C--:B------:R-:W-:Y:S01]  /*bfc0*/  LEA R10, P6, R12, R3.reuse, 0x2 ;  /* 0x000000030c0a7211 */ /* 0x080fe200078c10ff */
[----:B------:R-:W-:Y:S01]  /*bfd0*/  VIADD R9, R0, 0x49 ;  /* 0x0000004900097836 */ /* 0x000fe20000000000 */
[----:B-----5:R-:W-:Y:S01]  /*bfe0*/  ISETP.LT.AND P2, PT, R11, UR7, !P1 ;  /* 0x000000070b007c0c */ /* 0x020fe2000cf41270 */
[----:B------:R3:W-:Y:S01]  /*bff0*/  @P3 STG.E desc[UR16][R6.64], R71 ;  /* 0x0000004706003986 */ /* 0x0007e2000c101910 */
[----:B--2---:R-:W-:Y:S01]  /*c000*/  ISETP.LT.AND P3, PT, R8, UR6, !P1 ;  /* 0x0000000608007c0c */ /* 0x004fe2000cf61270 */
[----:B------:R-:W2:Y:S01]  /*c010*/  LDCU UR6, c[0x0][0x39c] ;  /* 0x00007380ff0677ac */ /* 0x000ea20008000800 */
[CC--:B------:R-:W-:Y:S01]  /*c020*/  LEA.HI.X.SX32 R11, R12.reuse, R2.reuse, 0x2, P6 ;  /* 0x000000020c0b7211 */ /* 0x0c0fe200030f16ff */
[----:B------:R-:W-:Y:S01]  /*c030*/  VIADD R12, R12, UR5 ;  /* 0x000000050c0c7c36 */ /* 0x000fe20008000000 */
[----:B------:R-:W5:Y:S03]  /*c040*/  LDCU UR7, c[0x0][0x39c] ;  /* 0x00007380ff0777ac */ /* 0x000f660008000800 */
[C---:B------:R-:W-:Y:S01]  /*c050*/  VIADD R8, R12.reuse, UR5 ;  /* 0x000000050c087c36 */ /* 0x040fe20008000000 */
[-C--:B----4-:R-:W-:Y:S01]  /*c060*/  LEA R4, P6, R12, R3.reuse, 0x2 ;  /* 0x000000030c047211 */ /* 0x090fe200078c10ff */
[----:B------:R4:W-:Y:S01]  /*c070*/  @P4 STG.E desc[UR16][R10.64], R72 ;  /* 0x000000480a004986 */ /* 0x0009e2000c101910 */
[----:B-1----:R-:W-:Y:S01]  /*c080*/  ISETP.LT.AND P4, PT, R9, UR4, !P1 ;  /* 0x0000000409007c0c */ /* 0x002fe2000cf81270 */
[----:B------:R-:W-:Y:S01]  /*c090*/  VIADD R9, R0, 0x4a ;  /* 0x0000004a00097836 */ /* 0x000fe20000000000 */
[-C--:B------:R-:W-:Y:S01]  /*c0a0*/  LEA.HI.X.SX32 R5, R12, R2.reuse, 0x2, P6 ;  /* 0x000000020c057211 */ /* 0x080fe200030f16ff */
[C---:B------:R-:W-:Y:S01]  /*c0b0*/  VIADD R12, R8.reuse, UR5 ;  /* 0x00000005080c7c36 */ /* 0x040fe20008000000 */
[C---:B---3--:R-:W-:Y:S01]  /*c0c0*/  LEA R6, P6, R8.reuse, R3, 0x2 ;  /* 0x0000000308067211 */ /* 0x048fe200078c10ff */
[----:B------:R-:W1:Y:S02]  /*c0d0*/  LDCU UR4, c[0x0][0x39c] ;  /* 0x00007380ff0477ac */ /* 0x000e640008000800 */
[----:B------:R3:W-:Y:S01]  /*c0e0*/  @P5 STG.E desc[UR16][R4.64], R73 ;  /* 0x0000004904005986 */ /* 0x0007e2000c101910 */
[----:B------:R-:W-:-:S02]  /*c0f0*/  LEA.HI.X.SX32 R7, R8, R2, 0x2, P6 ;  /* 0x0000000208077211 */ /* 0x000fc400030f16ff */
[-C--:B------:R-:W-:Y:S01]  /*c100*/  LEA R8, P6, R12, R3.reuse, 0x2 ;  /* 0x000000030c087211 */ /* 0x080fe200078c10ff */
[----:B----4-:R-:W-:Y:S01]  /*c110*/  VIADD R10, R0, 0x4b ;  /* 0x0000004b000a7836 */ /* 0x010fe20000000000 */
[----:B--2---:R-:W-:Y:S01]  /*c120*/  ISETP.LT.AND P5, PT, R9, UR6, !P1 ;  /* 0x0000000609007c0c */ /* 0x004fe2000cfa1270 */
[----:B------:R-:W2:Y:S01]  /*c130*/  LDCU UR6, c[0x0][0x39c] ;  /* 0x00007380ff0677ac */ /* 0x000ea20008000800 */
[CC--:B------:R-:W-:Y:S01]  /*c140*/  LEA.HI.X.SX32 R9, R12.reuse, R2.reuse, 0x2, P6 ;  /* 0x000000020c097211 */ /* 0x0c0fe200030f16ff */
[----:B------:R-:W-:Y:S01]  /*c150*/  VIADD R12, R12, UR5 ;  /* 0x000000050c0c7c36 */ /* 0x000fe20008000000 */
[----:B------:R4:W-:Y:S01]  /*c160*/  @P0 STG.E desc[UR16][R6.64], R74 ;  /* 0x0000004a06000986 */ /* 0x0009e2000c101910 */
[----:B-----5:R-:W-:Y:S01]  /*c170*/  ISETP.LT.AND P0, PT, R10, UR7, !P1 ;  /* 0x000000070a007c0c */ /* 0x020fe2000cf01270 */
[----:B------:R-:W-:Y:S01]  /*c180*/  VIADD R11, R0, 0x4c ;  /* 0x0000004c000b7836 */ /* 0x000fe20000000000 */
[----:B------:R-:W5:Y:S01]  /*c190*/  LDCU UR7, c[0x0][0x39c] ;  /* 0x00007380ff0777ac */ /* 0x000f620008000800 */
[CC--:B---3--:R-:W-:Y:S01]  /*c1a0*/  LEA R4, P6, R12.reuse, R3.reuse, 0x2 ;  /* 0x000000030c047211 */ /* 0x0c8fe200078c10ff */
[C---:B------:R-:W-:Y:S01]  /*c1b0*/  VIADD R10, R12.reuse, UR5 ;  /* 0x000000050c0a7c36 */ /* 0x040fe20008000000 */
[----:B------:R3:W-:Y:S01]  /*c1c0*/  @P2 STG.E desc[UR16][R8.64], R75 ;  /* 0x0000004b08002986 */ /* 0x0007e2000c101910 */
[----:B-1----:R-:W-:Y:S01]  /*c1d0*/  ISETP.LT.AND P2, PT, R11, UR4, !P1 ;  /* 0x000000040b007c0c */ /* 0x002fe2000cf41270 */
[----:B------:R-:W1:Y:S01]  /*c1e0*/  LDCU UR4, c[0x0][0x39c] ;  /* 0x00007380ff0477ac */ /* 0x000e620008000800 */
[----:B------:R-:W-:Y:S01]  /*c1f0*/  LEA.HI.X.SX32 R5, R12, R2, 0x2, P6 ;  /* 0x000000020c057211 */ /* 0x000fe200030f16ff */
[----:B------:R-:W-:Y:S01]  /*c200*/  VIADD R12, R0, 0x4d ;  /* 0x0000004d000c7836 */ /* 0x000fe20000000000 */
[C---:B----4-:R-:W-:Y:S01]  /*c210*/  LEA R6, P6, R10.reuse, R3, 0x2 ;  /* 0x000000030a067211 */ /* 0x050fe200078c10ff */
[----:B------:R-:W-:-:S02]  /*c220*/  VIADD R11, R10, UR5 ;  /* 0x000000050a0b7c36 */ /* 0x000fc40008000000 */
[----:B------:R4:W-:Y:S01]  /*c230*/  @P3 STG.E desc[UR16][R4.64], R76 ;  /* 0x0000004c04003986 */ /* 0x0009e2000c101910 */
[----:B--2---:R-:W-:Y:S01]  /*c240*/  ISETP.LT.AND P3, PT, R12, UR6, !P1 ;  /* 0x000000060c007c0c */ /* 0x004fe2000cf61270 */
[----:B------:R-:W2:Y:S01]  /*c250*/  LDCU UR6, c[0x0][0x39c] ;  /* 0x00007380ff0677ac */ /* 0x000ea20008000800 */
[----:B------:R-:W-:Y:S01]  /*c260*/  LEA.HI.X.SX32 R7, R10, R2, 0x2, P6 ;  /* 0x000000020a077211 */ /* 0x000fe200030f16ff */
[C---:B------:R-:W-:Y:S01]  /*c270*/  VIADD R12, R11.reuse, UR5 ;  /* 0x000000050b0c7c36 */ /* 0x040fe20008000000 */
[----:B---3--:R-:W-:-:S03]  /*c280*/  LEA R8, P6, R11, R3, 0x2 ;  /* 0x000000030b087211 */ /* 0x008fc600078c10ff */
        /* <DEDUP_REMOVED lines=9> */
[----:B-1----:R-:W-:Y:S01]  /*c320*/  ISETP.LT.AND P5, PT, R13, UR4, !P1 ;  /* 0x000000040d007c0c */ /* 0x002fe2000cfa1270 */
[----:B------:R-:W1:Y:S01]  /*c330*/  LDCU UR4, c[0x0][0x39c] ;  /* 0x00007380ff0477ac */ /* 0x000e620008000800 */
[C---:B------:R-:W-:Y:S01]  /*c340*/  VIADD R13, R12.reuse, UR5 ;  /* 0x000000050c0d7c36 */ /* 0x040fe20008000000 */
[----:B------:R5:W-:Y:S01]  /*c350*/  @P0 STG.E desc[UR16][R10.64], R79 ;  /* 0x0000004f0a000986 */ /* 0x000be2000c101910 */
[----:B----4-:R-:W-:Y:S01]  /*c360*/  LEA R4, P0, R12, R3, 0x2 ;  /* 0x000000030c047211 */ /* 0x010fe200078010ff */
[----:B---3--:R-:W-:-:S02]  /*c370*/  VIADD R7, R0, 0x50 ;  /* 0x0000005000077836 */ /* 0x008fc40000000000 */
        /* <DEDUP_REMOVED lines=18> */
[----:B---3--:R-:W-:Y:S01]  /*c4a0*/  VIADD R5, R0, 0x53 ;  /* 0x0000005300057836 */ /* 0x008fe20000000000 */
[C---:B------:R-:W-:Y:S01]  /*c4b0*/  LEA R4, P6, R10.reuse, R3, 0x2 ;  /* 0x000000030a047211 */ /* 0x040fe200078c10ff */
[----:B------:R3:W-:Y:S01]  /*c4c0*/  @P4 STG.E desc[UR16][R8.64], R82 ;  /* 0x0000005208004986 */ /* 0x0007e2000c101910 */
[----:B----4-:R-:W-:-:S02]  /*c4d0*/  VIADD R7, R10, UR5 ;  /* 0x000000050a077c36 */ /* 0x010fc40008000000 */
        /* <DEDUP_REMOVED lines=19> */
[-C--:B----4-:R-:W-:Y:S01]  /*c610*/  LEA R4, P6, R12, R3.reuse, 0x2 ;  /* 0x000000030c047211 */ /* 0x090fe200078c10ff */
[----:B------:R4:W-:Y:S01]  /*c620*/  @P2 STG.E desc[UR16][R10.64], R85 ;  /* 0x000000550a002986 */ /* 0x0009e2000c101910 */
[----:B--2---:R-:W-:Y:S01]  /*c630*/  ISETP.LT.AND P2, PT, R9, UR6, !P1 ;  /* 0x0000000609007c0c */ /* 0x004fe2000cf41270 */
[----:B------:R-:W-:Y:S01]  /*c640*/  VIADD R9, R0, 0x57 ;  /* 0x0000005700097836 */ /* 0x000fe20000000000 */
[-C--:B------:R-:W-:Y:S01]  /*c650*/  LEA.HI.X.SX32 R5, R12, R2.reuse, 0x2, P6 ;  /* 0x000000020c057211 */ /* 0x080fe200030f16ff */
[C---:B------:R-:W-:Y:S01]  /*c660*/  VIADD R12, R8.reuse, UR5 ;  /* 0x00000005080c7c36 */ /* 0x040fe20008000000 */
[C---:B---3--:R-:W-:Y:S01]  /*c670*/  LEA R6, P6, R8.reuse, R3, 0x2 ;  /* 0x0000000308067211 */ /* 0x048fe200078c10ff */
[----:B------:R-:W2:Y:S02]  /*c680*/  LDCU UR6, c[0x0][0x39c] ;  /* 0x00007380ff0677ac */ /* 0x000ea40008000800 */
[----:B------:R3:W-:Y:S01]  /*c690*/  @P3 STG.E desc[UR16][R4.64], R86 ;  /* 0x0000005604003986 */ /* 0x0007e2000c101910 */
[----:B------:R-:W-:-:S02]  /*c6a0*/  LEA.HI.X.SX32 R7, R8, R2, 0x2, P6 ;  /* 0x0000000208077211 */ /* 0x000fc400030f16ff */
[-C--:B------:R-:W-:Y:S01]  /*c6b0*/  LEA R8, P6, R12, R3.reuse, 0x2 ;  /* 0x000000030c087211 */ /* 0x080fe200078c10ff */
[----:B----4-:R-:W-:Y:S01]  /*c6c0*/  VIADD R10, R0, 0x58 ;  /* 0x00000058000a7836 */ /* 0x010fe20000000000 */
        /* <DEDUP_REMOVED lines=11> */
[----:B--2---:R-:W-:Y:S01]  /*c780*/  ISETP.LT.AND P5, PT, R11, UR6, !P1 ;  /* 0x000000060b007c0c */ /* 0x004fe2000cfa1270 */
[----:B------:R-:W2:Y:S01]  /*c790*/  LDCU UR6, c[0x0][0x39c] ;  /* 0x00007380ff0677ac */ /* 0x000ea20008000800 */
[----:B------:R-:W-:Y:S01]  /*c7a0*/  LEA.HI.X.SX32 R5, R12, R2, 0x2, P6 ;  /* 0x000000020c057211 */ /* 0x000fe200030f16ff */
[----:B------:R-:W-:Y:S01]  /*c7b0*/  VIADD R12, R0, 0x5a ;  /* 0x0000005a000c7836 */ /* 0x000fe20000000000 */
[C---:B----4-:R-:W-:Y:S01]  /*c7c0*/  LEA R6, P6, R10.reuse, R3, 0x2 ;  /* 0x000000030a067211 */ /* 0x050fe200078c10ff */
[----:B------:R-:W-:-:S02]  /*c7d0*/  VIADD R11, R10, UR5 ;  /* 0x000000050a0b7c36 */ /* 0x000fc40008000000 */
[----:B------:R4:W-:Y:S01]  /*c7e0*/  @P0 STG.E desc[UR16][R4.64], R89 ;  /* 0x0000005904000986 */ /* 0x0009e2000c101910 */
[----:B-1----:R-:W-:Y:S01]  /*c7f0*/  ISETP.LT.AND P0, PT, R12, UR4, !P1 ;  /* 0x000000040c007c0c */ /* 0x002fe2000cf01270 */
[----:B------:R-:W1:Y:S01]  /*c800*/  LDCU UR4, c[0x0][0x39c] ;  /* 0x00007380ff0477ac */ /* 0x000e620008000800 */
        /* <DEDUP_REMOVED lines=16> */
[----:B----4-:R-:W-:Y:S01]  /*c910*/  LEA R4, P4, R12, R3, 0x2 ;  /* 0x000000030c047211 */ /* 0x010fe200078810ff */
[----:B---3--:R-:W-:-:S02]  /*c920*/  VIADD R7, R0, 0x5d ;  /* 0x0000005d00077836 */ /* 0x008fc40000000000 */
        /* <DEDUP_REMOVED lines=161> */
[----:B------:R-:W-:Y:S01]  /*d340*/  @P2 STG.E desc[UR16][R4.64], R115 ;  /* 0x0000007304002986 */ /* 0x000fe2000c101910 */
        /* <DEDUP_REMOVED lines=11> */
[----:B------:R-:W4:Y:S01]  /*d400*/  LDCU UR7, c[0x0][0x39c] ;  /* 0x00007380ff0777ac */ /* 0x000f220008000800 */
[----:B------:R-:W-:Y:S01]  /*d410*/  VIADD R12, R12, UR5 ;  /* 0x000000050c0c7c36 */ /* 0x000fe20008000000 */
[----:B------:R5:W-:Y:S01]  /*d420*/  @P4 STG.E desc[UR16][R8.64], R117 ;  /* 0x0000007508004986 */ /* 0x000be2000c101910 */
[----:B--2---:R-:W-:Y:S01]  /*d430*/  ISETP.LT.AND P4, PT, R13, UR6, !P1 ;  /* 0x000000060d007c0c */ /* 0x004fe2000cf81270 */
[----:B---3--:R-:W-:Y:S01]  /*d440*/  VIADD R7, R0, 0x77 ;  /* 0x0000007700077836 */ /* 0x008fe20000000000 */
[----:B------:R-:W2:Y:S01]  /*d450*/  LDCU UR6, c[0x0][0x39c] ;  /* 0x00007380ff0677ac */ /* 0x000ea20008000800 */
[C---:B------:R-:W-:Y:S01]  /*d460*/  VIADD R13, R12.reuse, UR5 ;  /* 0x000000050c0d7c36 */ /* 0x040fe20008000000 */
[----:B------:R3:W-:Y:S01]  /*d470*/  @P5 STG.E desc[UR16][R10.64], R118 ;  /* 0x000000760a005986 */ /* 0x0007e2000c101910 */
[----:B------:R-:W-:-:S03]  /*d480*/  LEA R4, P5, R12, R3, 0x2 ;  /* 0x000000030c047211 */ /* 0x000fc600078a10ff */
[-C--:B------:R-:W-:Y:S02]  /*d490*/  LEA R6, P6, R13, R3.reuse, 0x2 ;  /* 0x000000030d067211 */ /* 0x080fe400078c10ff */
[-C--:B------:R-:W-:Y:S01]  /*d4a0*/  LEA.HI.X.SX32 R5, R12, R2.reuse, 0x2, P5 ;  /* 0x000000020c057211 */ /* 0x080fe200028f16ff */
[----:B-----5:R-:W-:Y:S01]  /*d4b0*/  VIADD R8, R0, 0x78 ;  /* 0x0000007800087836 */ /* 0x020fe20000000000 */
[----:B-1----:R-:W-:Y:S01]  /*d4c0*/  ISETP.LT.AND P5, PT, R7, UR4, !P1 ;  /* 0x0000000407007c0c */ /* 0x002fe2000cfa1270 */
[----:B------:R-:W1:Y:S01]  /*d4d0*/  LDCU UR4, c[0x0][0x39c] ;  /* 0x00007380ff0477ac */ /* 0x000e620008000800 */
[C---:B------:R-:W-:Y:S01]  /*d4e0*/  LEA.HI.X.SX32 R7, R13.reuse, R2, 0x2, P6 ;  /* 0x000000020d077211 */ /* 0x040fe200030f16ff */
[----:B------:R-:W-:Y:S01]  /*d4f0*/  VIADD R13, R13, UR5 ;  /* 0x000000050d0d7c36 */ /* 0x000fe20008000000 */
[----:B------:R5:W-:Y:S01]  /*d500*/  @P0 STG.E desc[UR16][R4.64], R119 ;  /* 0x0000007704000986 */ /* 0x000be2000c101910 */
[----:B----4-:R-:W-:Y:S01]  /*d510*/  ISETP.LT.AND P0, PT, R8, UR7, !P1 ;  /* 0x0000000708007c0c */ /* 0x010fe2000cf01270 */
[----:B---3--:R-:W-:Y:S01]  /*d520*/  VIADD R11, R0, 0x79 ;  /* 0x00000079000b7836 */ /* 0x008fe20000000000 */
[----:B------:R-:W3:Y:S01]  /*d530*/  LDCU UR7, c[0x0][0x39c] ;  /* 0x00007380ff0777ac */ /* 0x000ee20008000800 */
[----:B------:R4:W-:Y:S01]  /*d540*/  @P2 STG.E desc[UR16][R6.64], R120 ;  /* 0x0000007806002986 */ /* 0x0009e2000c101910 */
[C---:B------:R-:W-:Y:S01]  /*d550*/  LEA R8, P2, R13.reuse, R3, 0x2 ;  /* 0x000000030d087211 */ /* 0x040fe200078410ff */
[----:B------:R-:W-:-:S03]  /*d560*/  VIADD R10, R13, UR5 ;  /* 0x000000050d0a7c36 */ /* 0x000fc60008000000 */
[-C--:B------:R-:W-:Y:S02]  /*d570*/  LEA.HI.X.SX32 R9, R13, R2.reuse, 0x2, P2 ;  /* 0x000000020d097211 */ /* 0x080fe400010f16ff */
[----:B--2---:R-:W-:Y:S01]  /*d580*/  ISETP.LT.AND P2, PT, R11, UR6, !P1 ;  /* 0x000000060b007c0c */ /* 0x004fe2000cf41270 */
[----:B------:R-:W2:Y:S01]  /*d590*/  LDCU UR6, c[0x0][0x39c] ;  /* 0x00007380ff0677ac */ /* 0x000ea20008000800 */
[----:B-----5:R-:W-:Y:S01]  /*d5a0*/  VIADD R5, R0, 0x7a ;  /* 0x0000007a00057836 */ /* 0x020fe20000000000 */
[CC--:B------:R-:W-:Y:S01]  /*d5b0*/  LEA R4, P6, R10.reuse, R3.reuse, 0x2 ;  /* 0x000000030a047211 */ /* 0x0c0fe200078c10ff */
[----:B------:R5:W-:Y:S01]  /*d5c0*/  @P3 STG.E desc[UR16][R8.64], R121 ;  /* 0x0000007908003986 */ /* 0x000be2000c101910 */
[C---:B----4-:R-:W-:Y:S02]  /*d5d0*/  VIADD R7, R10.reuse, UR5 ;  /* 0x000000050a077c36 */ /* 0x050fe40008000000 */
[----:B-1----:R-:W-:Y:S01]  /*d5e0*/  ISETP.LT.AND P3, PT, R5, UR4, !P1 ;  /* 0x0000000405007c0c */ /* 0x002fe2000cf61270 */
[----:B------:R-:W1:Y:S01]  /*d5f0*/  LDCU UR4, c[0x0][0x39c] ;  /* 0x00007380ff0477ac */ /* 0x000e620008000800 */
[----:B------:R-:W-:Y:S01]  /*d600*/  LEA.HI.X.SX32 R5, R10, R2, 0x2, P6 ;  /* 0x000000020a057211 */ /* 0x000fe200030f16ff */
[----:B------:R-:W-:Y:S01]  /*d610*/  VIADD R11, R0, 0x7b ;  /* 0x0000007b000b7836 */ /* 0x000fe20000000000 */
[C---:B------:R-:W-:Y:S01]  /*d620*/  LEA R6, P6, R7.reuse, R3, 0x2 ;  /* 0x0000000307067211 */ /* 0x040fe200078c10ff */
[----:B------:R-:W-:-:S02]  /*d630*/  VIADD R10, R7, UR5 ;  /* 0x00000005070a7c36 */ /* 0x000fc40008000000 */
[----:B------:R4:W-:Y:S01]  /*d640*/  @P4 STG.E desc[UR16][R4.64], R122 ;  /* 0x0000007a04004986 */ /* 0x0009e2000c101910 */
[-C--:B------:R-:W-:Y:S01]  /*d650*/  LEA.HI.X.SX32 R7, R7, R2.reuse, 0x2, P6 ;  /* 0x0000000207077211 */ /* 0x080fe200030f16ff */
[----:B-----5:R-:W-:Y:S01]  /*d660*/  VIADD R9, R0, 0x7c ;  /* 0x0000007c00097836 */ /* 0x020fe20000000000 */
[----:B---3--:R-:W-:Y:S01]  /*d670*/  ISETP.LT.AND P4, PT, R11, UR7, !P1 ;  /* 0x000000070b007c0c */ /* 0x008fe2000cf81270 */
[C---:B------:R-:W-:Y:S01]  /*d680*/  VIADD R11, R10.reuse, UR5 ;  /* 0x000000050a0b7c36 */ /* 0x040fe20008000000 */
[CC--:B------:R-:W-:Y:S01]  /*d690*/  LEA R8, P6, R10.reuse, R3.reuse, 0x2 ;  /* 0x000000030a087211 */ /* 0x0c0fe200078c10ff */
[----:B------:R3:W-:Y:S01]  /*d6a0*/  @P5 STG.E desc[UR16][R6.64], R123 ;  /* 0x0000007b06005986 */ /* 0x0007e2000c101910 */
[----:B--2---:R-:W-:Y:S01]  /*d6b0*/  ISETP.LT.AND P5, PT, R9, UR6, !P1 ;  /* 0x0000000609007c0c */ /* 0x004fe2000cfa1270 */
[C---:B------:R-:W-:Y:S01]  /*d6c0*/  VIADD R12, R11.reuse, UR5 ;  /* 0x000000050b0c7c36 */ /* 0x040fe20008000000 */
[----:B------:R-:W-:Y:S01]  /*d6d0*/  LEA.HI.X.SX32 R9, R10, R2, 0x2, P6 ;  /* 0x000000020a097211 */ /* 0x000fe200030f16ff */
[----:B------:R-:W2:Y:S01]  /*d6e0*/  LDCU UR6, c[0x0][0x39c] ;  /* 0x00007380ff0677ac */ /* 0x000ea20008000800 */
[----:B------:R-:W-:Y:S01]  /*d6f0*/  LEA R10, P6, R11, R3, 0x2 ;  /* 0x000000030b0a7211 */ /* 0x000fe200078c10ff */
[----:B----4-:R-:W-:-:S02]  /*d700*/  VIADD R4, R0, 0x7d ;  /* 0x0000007d00047836 */ /* 0x010fc40000000000 */
[----:B------:R-:W-:Y:S01]  /*d710*/  VIADD R13, R12, UR5 ;  /* 0x000000050c0d7c36 */ /* 0x000fe20008000000 */
[----:B------:R4:W-:Y:S01]  /*d720*/  @P0 STG.E desc[UR16][R8.64], R124 ;  /* 0x0000007c08000986 */ /* 0x0009e2000c101910 */
[----:B------:R-:W-:Y:S01]  /*d730*/  LEA.HI.X.SX32 R11, R11, R2, 0x2, P6 ;  /* 0x000000020b0b7211 */ /* 0x000fe200030f16ff */
[----:B------:R-:W-:Y:S01]  /*d740*/  VIADD R0, R0, 0x7f ;  /* 0x0000007f00007836 */ /* 0x000fe20000000000 */
[----:B-1----:R-:W-:Y:S01]  /*d750*/  ISETP.LT.AND P0, PT, R4, UR4, !P1 ;  /* 0x0000000404007c0c */ /* 0x002fe2000cf01270 */
[C---:B------:R-:W-:Y:S01]  /*d760*/  VIADD R14, R13.reuse, UR5 ;  /* 0x000000050d0e7c36 */ /* 0x040fe20008000000 */
[----:B------:R-:W1:Y:S01]  /*d770*/  LDCU UR4, c[0x0][0x39c] ;  /* 0x00007380ff0477ac */ /* 0x000e620008000800 */
[----:B------:R5:W-:Y:S01]  /*d780*/  @P2 STG.E desc[UR16][R10.64], R125 ;  /* 0x0000007d0a002986 */ /* 0x000be2000c101910 */
[-C--:B---3--:R-:W-:Y:S01]  /*d790*/  LEA R6, P6, R13, R3.reuse, 0x2 ;  /* 0x000000030d067211 */ /* 0x088fe200078c10ff */
[----:B------:R-:W-:Y:S01]  /*d7a0*/  VIADD R15, R14, UR5 ;  /* 0x000000050e0f7c36 */ /* 0x000fe20008000000 */
[----:B------:R-:W-:-:S02]  /*d7b0*/  LEA R4, P2, R12, R3, 0x2 ;  /* 0x000000030c047211 */ /* 0x000fc400078410ff */
[-C--:B------:R-:W-:Y:S01]  /*d7c0*/  LEA.HI.X.SX32 R7, R13, R2.reuse, 0x2, P6 ;  /* 0x000000020d077211 */ /* 0x080fe200030f16ff */
[C---:B------:R-:W-:Y:S01]  /*d7d0*/  VIADD R16, R15.reuse, UR5 ;  /* 0x000000050f107c36 */ /* 0x040fe20008000000 */
[-C--:B------:R-:W-:Y:S02]  /*d7e0*/  LEA.HI.X.SX32 R5, R12, R2.reuse, 0x2, P2 ;  /* 0x000000020c057211 */ /* 0x080fe400010f16ff */
[-C--:B----4-:R-:W-:Y:S01]  /*d7f0*/  LEA R8, P6, R14, R3.reuse, 0x2 ;  /* 0x000000030e087211 */ /* 0x090fe200078c10ff */
[----:B------:R-:W-:Y:S01]  /*d800*/  VIADD R17, R16, UR5 ;  /* 0x0000000510117c36 */ /* 0x000fe20008000000 */
[-C--:B------:R-:W-:Y:S01]  /*d810*/  LEA R12, P2, R15, R3.reuse, 0x2 ;  /* 0x000000030f0c7211 */ /* 0x080fe200078410ff */
[----:B------:R3:W-:Y:S01]  /*d820*/  @P3 STG.E desc[UR16][R4.64], R126 ;  /* 0x0000007e04003986 */ /* 0x0007e2000c101910 */
[-C--:B------:R-:W-:Y:S02]  /*d830*/  LEA.HI.X.SX32 R9, R14, R2.reuse, 0x2, P6 ;  /* 0x000000020e097211 */ /* 0x080fe400030f16ff */
[----:B------:R-:W-:Y:S01]  /*d840*/  LEA R14, P6, R17, R3, 0x2 ;  /* 0x00000003110e7211 */ /* 0x000fe200078c10ff */
[----:B------:R3:W-:Y:S01]  /*d850*/  @P4 STG.E desc[UR16][R6.64], R127 ;  /* 0x0000007f06004986 */ /* 0x0007e2000c101910 */
[----:B------:R-:W-:-:S02]  /*d860*/  LEA.HI.X.SX32 R13, R15, R2, 0x2, P2 ;  /* 0x000000020f0d7211 */ /* 0x000fc400010f16ff */
[----:B--2---:R-:W-:Y:S01]  /*d870*/  ISETP.LT.AND P2, PT, R18, UR6, !P1 ;  /* 0x0000000612007c0c */ /* 0x004fe2000cf41270 */
[----:B------:R3:W-:Y:S01]  /*d880*/  @P5 STG.E desc[UR16][R8.64], R128 ;  /* 0x0000008008005986 */ /* 0x0007e2000c101910 */
[----:B-1----:R-:W-:Y:S02]  /*d890*/  ISETP.LT.AND P1, PT, R0, UR4, !P1 ;  /* 0x0000000400007c0c */ /* 0x002fe4000cf21270 */
[----:B------:R-:W-:Y:S01]  /*d8a0*/  LEA.HI.X.SX32 R15, R17, R2, 0x2, P6 ;  /* 0x00000002110f7211 */ /* 0x000fe200030f16ff */
[----:B------:R3:W-:Y:S01]  /*d8b0*/  @P0 STG.E desc[UR16][R12.64], R129 ;  /* 0x000000810c000986 */ /* 0x0007e2000c101910 */
[----:B-----5:R-:W-:-:S04]  /*d8c0*/  LEA R10, P6, R16, R3, 0x2 ;  /* 0x00000003100a7211 */ /* 0x020fc800078c10ff */
[----:B------:R-:W-:-:S05]  /*d8d0*/  LEA.HI.X.SX32 R11, R16, R2, 0x2, P6 ;  /* 0x00000002100b7211 */ /* 0x000fca00030f16ff */
[----:B------:R3:W-:Y:S04]  /*d8e0*/  @P2 STG.E desc[UR16][R10.64], R130 ;  /* 0x000000820a002986 */ /* 0x0007e8000c101910 */
[----:B------:R3:W-:Y:S01]  /*d8f0*/  @P1 STG.E desc[UR16][R14.64], R131 ;  /* 0x000000830e001986 */ /* 0x0007e2000c101910 */
[----:B------:R-:W-:Y:S06]  /*d900*/  BAR.SYNC.DEFER_BLOCKING 0x0 ;  /* 0x0000000000007b1d */ /* 0x000fec0000010000 */
[----:B------:R-:W-:Y:S05]  /*d910*/  BRA.U UP0, `(.L_x_14) ;  /* 0x0000000100a07547 */ /* 0x000fea000b800000 */
[----:B------:R-:W1:Y:S01]  /*d920*/  S2UR UR5, SR_CgaCtaId ;  /* 0x00000000000579c3 */ /* 0x000e620000008800 */
[----:B------:R-:W-:Y:S01]  /*d930*/  NOP ;  /* 0x0000000000007918 */ /* 0x000fe20000000000 */
[----:B------:R-:W-:Y:S01]  /*d940*/  UMOV UR4, 0x50 ;  /* 0x0000005000047882 */ /* 0x000fe20000000000 */
[----:B------:R-:W-:Y:S02]  /*d950*/  IMAD.U32 R0, RZ, RZ, UR15 ;  /* 0x0000000fff007e24 */ /* 0x000fe4000f8e00ff */
[----:B------:R-:W-:Y:S02]  /*d960*/  IMAD.MOV.U32 R3, RZ, RZ, 0xff ;  /* 0x000000ffff037424 */ /* 0x000fe400078e00ff */
[----:B---3--:R-:W-:Y:S01]  /*d970*/  IMAD.MOV.U32 R7, RZ, RZ, 0x1 ;  /* 0x00000001ff077424 */ /* 0x008fe200078e00ff */
[----:B------:R-:W-:-:S04]  /*d980*/  LOP3.LUT R0, R0, 0xffff, RZ, 0xc0, !PT ;  /* 0x0000ffff00007812 */ /* 0x000fc800078ec0ff */
[----:B------:R-:W-:-:S05]  /*d990*/  SHF.R.U32.HI R0, RZ, 0x5, R0 ;  /* 0x00000005ff007819 */ /* 0x000fca0000011600 */
[----:B------:R-:W-:Y:S01]  /*d9a0*/  VIADD R2, R0, 0x10 ;  /* 0x0000001000027836 */ /* 0x000fe20000000000 */
[----:B------:R-:W-:Y:S01]  /*d9b0*/  SHF.L.U32 R0, R3, R0, RZ ;  /* 0x0000000003007219 */ /* 0x000fe200000006ff */
[----:B-1----:R-:W-:-:S03]  /*d9c0*/  ULEA UR6, UR5, UR4, 0x18 ;  /* 0x0000000405067291 */ /* 0x002fc6000f8ec0ff */
[----:B------:R-:W-:-:S04]  /*d9d0*/  SHF.L.U32 R3, R7, R2, RZ ;  /* 0x0000000207037219 */ /* 0x000fc800000006ff */
[----:B------:R-:W-:Y:S02]  /*d9e0*/  LOP3.LUT R0, R3, R0, RZ, 0xfc, !PT ;  /* 0x0000000003007212 */ /* 0x000fe400078efcff */
[----:B------:R-:W1:Y:S02]  /*d9f0*/  LDS R5, [UR6] ;  /* 0x00000006ff057984 */ /* 0x000e640008000800 */
[C---:B------:R-:W-:Y:S02]  /*da00*/  LOP3.LUT R2, R0.reuse, 0xffff, RZ, 0xc0, !PT ;  /* 0x0000ffff00027812 */ /* 0x040fe400078ec0ff */
[----:B-1----:R-:W-:-:S04]  /*da10*/  LOP3.LUT R3, R0, 0xffff, R5, 0x80, !PT ;  /* 0x0000ffff00037812 */ /* 0x002fc800078e8005 */
[----:B------:R-:W-:-:S13]  /*da20*/  ISETP.NE.AND P0, PT, R3, R2, PT ;  /* 0x000000020300720c */ /* 0x000fda0003f05270 */
[----:B------:R-:W-:Y:S05]  /*da30*/  @P0 BRA `(.L_x_15) ;  /* 0x0000000000500947 */ /* 0x000fea0003800000 */
[----:B------:R-:W-:Y:S02]  /*da40*/  SHF.R.U32.HI R5, RZ, 0x10, R5 ;  /* 0x00000010ff057819 */ /* 0x000fe40000011605 */
[----:B------:R-:W-:-:S04]  /*da50*/  SHF.R.U32.HI R2, RZ, 0x10, R0 ;  /* 0x00000010ff027819 */ /* 0x000fc80000011600 */
[----:B------:R-:W-:-:S04]  /*da60*/  LOP3.LUT R5, R5, R2, RZ, 0xc0, !PT ;  /* 0x0000000205057212 */ /* 0x000fc800078ec0ff */
[----:B------:R-:W-:-:S13]  /*da70*/  ISETP.NE.AND P0, PT, R5, R2, PT ;  /* 0x000000020500720c */ /* 0x000fda0003f05270 */
[----:B------:R-:W-:Y:S05]  /*da80*/  @P0 BRA `(.L_x_16) ;  /* 0x0000000000300947 */ /* 0x000fea0003800000 */
[----:B------:R-:W-:Y:S01]  /*da90*/  R2UR UR4, R0 ;  /* 0x00000000000472ca */ /* 0x000fe200000e0000 */
[----:B------:R-:W-:Y:S01]  /*daa0*/  VOTEU.ANY UR5, UPT, PT ;  /* 0x0000000000057886 */ /* 0x000fe200038e0100 */
[----:B------:R-:W1:Y:S01]  /*dab0*/  S2R R0, SR_LANEID ;  /* 0x0000000000007919 */ /* 0x000e620000000000 */
[----:B------:R-:W-:-:S10]  /*dac0*/  UFLO.U32 UR5, UR5 ;  /* 0x00000005000572bd */ /* 0x000fd400080e0000 */
[----:B------:R-:W-:-:S06]  /*dad0*/  ULOP3.LUT UR4, URZ, UR4, URZ, 0x33, !UPT ;  /* 0x00000004ff047292 */ /* 0x000fcc000f8e33ff */
[----:B------:R-:W-:-:S04]  /*dae0*/  IMAD.U32 R2, RZ, RZ, UR4 ;  /* 0x00000004ff027e24 */ /* 0x000fc8000f8e00ff */
[----:B------:R-:W2:Y:S02]  /*daf0*/  REDUX UR7, R2 ;  /* 0x00000000020773c4 */ /* 0x000ea40000000000 */
[----:B------:R4:W-:Y:S01]  /*db00*/  UTCATOMSWS.AND URZ, UR4 ;  /* 0x0000000400ff79e3 */ /* 0x0009e20008000000 */
[----:B-1----:R-:W-:Y:S01]  /*db10*/  ISETP.EQ.U32.AND P0, PT, R0, UR5, PT ;  /* 0x0000000500007c0c */ /* 0x002fe2000bf02070 */
[----:B--2---:R-:W-:-:S12]  /*db20*/  IMAD.U32 R0, RZ, RZ, UR7 ;  /* 0x00000007ff007e24 */ /* 0x004fd8000f8e00ff */
[----:B------:R4:W-:Y:S01]  /*db30*/  @P0 ATOMS.AND RZ, [UR6], R0 ;  /* 0x00000000ffff098c */ /* 0x0009e2000a800006 */
[----:B------:R-:W-:Y:S05]  /*db40*/  BRA `(.L_x_14) ;  /* 0x0000000000147947 */ /* 0x000fea0003800000 */
.L_x_16:
[----:B------:R-:W-:-:S07]  /*db50*/  MOV R2, 0xdb70 ;  /* 0x0000db7000027802 */ /* 0x000fce0000000f00 */
[----:B------:R-:W-:Y:S05]  /*db60*/  CALL.REL.NOINC `($__internal_0_$__cuda_sm10x_tcgen05_guardrail_trap_col_being_dealloced_not_returned_by_alloc) ;  /* 0x00000000002c7944 */ /* 0x000fea0003c00000 */
[----:B------:R-:W-:Y:S05]  /*db70*/  BRA `(.L_x_14) ;  /* 0x0000000000087947 */ /* 0x000fea0003800000 */
.L_x_15:
[----:B------:R-:W-:-:S07]  /*db80*/  MOV R2, 0xdba0 ;  /* 0x0000dba000027802 */ /* 0x000fce0000000f00 */
[----:B------:R-:W-:Y:S05]  /*db90*/  CALL.REL.NOINC `($__internal_2_$__cuda_sm10x_tcgen05_guardrail_trap_unallocated_columns_being_dealloced) ;  /* 0x0000000000387944 */ /* 0x000fea0003c00000 */
.L_x_14:
[----:B------:R-:W-:Y:S01]  /*dba0*/  NOP ;  /* 0x0000000000007918 */ /* 0x000fe20000000000 */
[----:B----4-:R-:W-:Y:S05]  /*dbb0*/  EXIT ;  /* 0x000000000000794d */ /* 0x010fea0003800000 */
.L_x_9:
[----:B------:R-:W1:Y:S02]  /*dbc0*/  SYNCS.PHASECHK.TRANS64.TRYWAIT P1, [UR14], R4 ;  /* 0x00000004ff0075a7 */ /* 0x000e64000802110e */
[----:B-1----:R-:W-:Y:S05]  /*dbd0*/  @!P1 BRA `(.L_x_9) ;  /* 0xfffffffc00f89947 */ /* 0x002fea000383ffff */
[----:B------:R-:W-:Y:S05]  /*dbe0*/  BRA `(.L_x_17) ;  /* 0xffffffa800f87947 */ /* 0x000fea000383ffff */
.L_x_13:
[----:B------:R-:W1:Y:S02]  /*dbf0*/  SYNCS.PHASECHK.TRANS64.TRYWAIT P6, [UR14], R9 ;  /* 0x00000009ff0075a7 */ /* 0x000e6400080c110e */
[----:B-1----:R-:W-:Y:S05]  /*dc00*/  @!P6 BRA `(.L_x_13) ;  /* 0xfffffffc00f8e947 */ /* 0x002fea000383ffff */
[----:B------:R-:W-:Y:S05]  /*dc10*/  BRA `(.L_x_12) ;  /* 0xffffffc400a47947 */ /* 0x000fea000383ffff */
        .weak           $__internal_0_$__cuda_sm10x_tcgen05_guardrail_trap_col_being_dealloced_not_returned_by_alloc
        .type           $__internal_0_$__cuda_sm10x_tcgen05_guardrail_trap_col_being_dealloced_not_returned_by_alloc,@function
        .size           $__internal_0_$__cuda_sm10x_tcgen05_guardrail_trap_col_being_dealloced_not_returned_by_alloc,($__internal_1_$__cuda_sm10x_tcgen05_guardrail_trap_phase_invalid_during_alloc - $__internal_0_$__cuda_sm10x_tcgen05_guardrail_trap_col_being_dealloced_not_returned_by_alloc)
$__internal_0_$__cuda_sm10x_tcgen05_guardrail_trap_col_being_dealloced_not_returned_by_alloc:
[----:B------:R-:W-:Y:S05]  /*dc20*/  BPT.TRAP 0x1 ;  /* 0x000000040000795c */ /* 0x000fea0000300000 */
[----:B------:R-:W-:-:S04]  /*dc30*/  IMAD.MOV.U32 R3, RZ, RZ, 0x0 ;  /* 0x00000000ff037424 */ /* 0x000fc800078e00ff */
[----:B------:R-:W-:Y:S05]  /*dc40*/  RET.REL.NODEC R2 `(matmul_kernel) ;  /* 0xffffff2002ec7950 */ /* 0x000fea0003c3ffff */
        .weak           $__internal_1_$__cuda_sm10x_tcgen05_guardrail_trap_phase_invalid_during_alloc
        .type           $__internal_1_$__cuda_sm10x_tcgen05_guardrail_trap_phase_invalid_during_alloc,@function
        .size           $__internal_1_$__cuda_sm10x_tcgen05_guardrail_trap_phase_invalid_during_alloc,($__internal_2_$__cuda_sm10x_tcgen05_guardrail_trap_unallocated_columns_being_dealloced - $__internal_1_$__cuda_sm10x_tcgen05_guardrail_trap_phase_invalid_during_alloc)
$__internal_1_$__cuda_sm10x_tcgen05_guardrail_trap_phase_invalid_during_alloc:
[----:B------:R-:W-:Y:S05]  /*dc50*/  BPT.TRAP 0x1 ;  /* 0x000000040000795c */ /* 0x000fea0000300000 */
[----:B------:R-:W-:-:S04]  /*dc60*/  IMAD.MOV.U32 R3, RZ, RZ, 0x0 ;  /* 0x00000000ff037424 */ /* 0x000fc800078e00ff */
[----:B------:R-:W-:Y:S05]  /*dc70*/  RET.REL.NODEC R2 `(matmul_kernel) ;  /* 0xffffff2002e07950 */ /* 0x000fea0003c3ffff */
        .weak           $__internal_2_$__cuda_sm10x_tcgen05_guardrail_trap_unallocated_columns_being_dealloced
        .type           $__internal_2_$__cuda_sm10x_tcgen05_guardrail_trap_unallocated_columns_being_dealloced,@function
        .size           $__internal_2_$__cuda_sm10x_tcgen05_guardrail_trap_unallocated_columns_being_dealloced,(.L_x_21 - $__internal_2_$__cuda_sm10x_tcgen05_guardrail_trap_unallocated_columns_being_dealloced)
$__internal_2_$__cuda_sm10x_tcgen05_guardrail_trap_unallocated_columns_being_dealloced:
[----:B------:R-:W-:Y:S05]  /*dc80*/  BPT.TRAP 0x1 ;  /* 0x000000040000795c */ /* 0x000fea0000300000 */
[----:B------:R-:W-:-:S04]  /*dc90*/  IMAD.MOV.U32 R3, RZ, RZ, 0x0 ;  /* 0x00000000ff037424 */ /* 0x000fc800078e00ff */
[----:B------:R-:W-:Y:S05]  /*dca0*/  RET.REL.NODEC R2 `(matmul_kernel) ;  /* 0xffffff2002d47950 */ /* 0x000fea0003c3ffff */
.L_x_18:
[----:B------:R-:W-:-:S00]  /*dcb0*/  BRA `(.L_x_18) ;  /* 0xfffffffc00fc7947 */ /* 0x000fc0000383ffff */
[----:B------:R-:W-:-:S00]  /*dcc0*/  NOP ;  /* 0x0000000000007918 */ /* 0x000fc00000000000 */
        /* <DEDUP_REMOVED lines=11> */
.L_x_21:


//--------------------- .nv.shared.matmul_kernel  --------------------------
	.section	.nv.shared.matmul_kernel,"aw",@nobits
	.sectionflags	@""
	.align	16
	.zero		1024


//--------------------- .nv.shared.reserved.0     --------------------------
	.section	.nv.shared.reserved.0,"aw",@nobits
	.align	8
	.weak		__nv_reservedSMEM_offset_0_alias
	.size		__nv_reservedSMEM_offset_0_alias, 0, 64
	.other		__nv_reservedSMEM_offset_0_alias,@"STO_CUDA_RESERVED_SHARED STV_DEFAULT"
__nv_reservedSMEM_offset_0_alias:
	.zero		0
.nv.shared.reserved.0:
	.zero		64
	.weak		__nv_reservedSMEM_allocation_phase
	.type		__nv_reservedSMEM_allocation_phase,@object
	.size		__nv_reservedSMEM_allocation_phase,(.L_0 - __nv_reservedSMEM_allocation_phase)
__nv_reservedSMEM_allocation_phase:
	.zero		1
.L_0:
	.zero		7
	.weak		__nv_reservedSMEM_devtool_atexit_pc
	.type		__nv_reservedSMEM_devtool_atexit_pc,@object
	.size		__nv_reservedSMEM_devtool_atexit_pc,(__nv_reservedSMEM_allocation_mask - __nv_reservedSMEM_devtool_atexit_pc)
__nv_reservedSMEM_devtool_atexit_pc:
	.zero		8
	.weak		__nv_reservedSMEM_allocation_mask
	.type		__nv_reservedSMEM_allocation_mask,@object
	.size		__nv_reservedSMEM_allocation_mask,(.L_2 - __nv_reservedSMEM_allocation_mask)
__nv_reservedSMEM_allocation_mask:
	.zero		4
.L_2:


//--------------------- .nv.constant0.matmul_kernel --------------------------
	.section	.nv.constant0.matmul_kernel,"a",@progbits
	.sectionflags	@""
	.align	4
.nv.constant0.matmul_kernel:
	.zero		976


//--------------------- SYMBOLS --------------------------

	.type		.nv.reservedSmem.offset0,@object
	.size		.nv.reservedSmem.offset0,0x4
	.type		.nv.reservedSmem.cap,@object
	.size		.nv.reservedSmem.cap,0x4
